	.target	sm_90a

	.elftype	@"ET_EXEC"


//--------------------- .note.nv.tkinfo           --------------------------
	.section	.note.nv.tkinfo,"",@"SHT_NOTE"
	.sectionflags	@"SHF_NOTE_NV_TKINFO"
	.tkinfo
        /*0018*/ 	.word	0x00000002
        /*0030*/ 	.string	""
        /*0030*/ 	.string	"ptxas"
        /*0030*/ 	.string	"Cuda compilation tools, release 13.0, V13.0.88"
        /*0030*/ 	.string	"Build cuda_13.0.r13.0/compiler.36424714_0"
        /*0030*/ 	.string	"-arch sm_90a -m 64 "



//--------------------- .note.nv.cuinfo           --------------------------
	.section	.note.nv.cuinfo,"",@"SHT_NOTE"
	.sectionflags	@"SHF_NOTE_NV_CUINFO"
        /*0018*/ 	.short	0x0002
        /*001a*/ 	.short	0x005a
        /*001c*/ 	.short	0x0082
	.zero		2


//--------------------- .nv.info                  --------------------------
	.section	.nv.info,"",@"SHT_CUDA_INFO"
	.align	4


	//----- nvinfo : EIATTR_REGCOUNT
	.align		4
        /*0000*/ 	.byte	0x04, 0x2f
        /*0002*/ 	.short	(.L_12 - .L_11)
	.align		4
.L_11:
        /*0004*/ 	.word	index@(_ZN7cutlass13device_kernelINS_4conv6kernel13ConvUniversalINS1_16ConvProblemShapeILNS1_8OperatorE1ELi2EEENS1_10collective14CollectiveConvINS1_46MainloopSm90TmaGmmaWarpSpecializedImplicitGemmILS5_1ELi14ELi2EN4cute5tupleIJNSA_1CILi2EEENSC_ILi1EEESE_EEENS1_36KernelImplicitTmaWarpSpecializedSm90ELi1EEENSB_IJNSC_ILi128EEESI_NSB_IJNSC_ILi32EEEEEEEEENS_6half_tESM_NSA_8TiledMMAINSA_8MMA_AtomIJNSA_4SM904GMMA26MMA_64x128x16_F32F16F16_SSILNSQ_5MajorE0ELSS_1ELNSQ_7ScaleInE1ELST_1EEEEEENSA_6LayoutINSB_IJSE_SE_SE_EEENSB_IJNSC_ILi0EEESY_SY_EEEEENSB_IJNSA_10UnderscoreES11_S11_EEEEENS7_6detail26Sm90ImplicitGemmTileTraitsINSA_20SM90_TMA_LOAD_IM2COLENSA_14ComposedLayoutINSA_7SwizzleILi2ELi4ELi3EEENSA_18smem_ptr_flag_bitsILi16EEENSW_INSB_IJNSB_IJNSC_ILi8EEENSC_ILi16EEEEEENSB_IJSJ_SE_EEENSB_IJSE_NSC_ILi14EEEEEEEEENSB_IJNSB_IJSJ_NSC_ILi256EEEEEENSB_IJSE_SY_EEENSB_IJSY_NSC_ILi4096EEEEEEEEEEEEEvEENS15_INSA_23SM90_TMA_LOAD_MULTICASTENS17_INS18_ILi3ELi4ELi3EEES1B_NSW_INSB_IJNSB_IJNSC_ILi64EEESD_EEENSB_IJS1C_NSC_ILi4EEEEEES1H_EEENSB_IJNSB_IJSE_NSC_ILi2048EEEEEENSB_IJS1U_NSC_ILi512EEEEEES1N_EEEEEEEvEEEENS_8epilogue10collective6detail29Sm90TmaWarpSpecializedAdapterINS29_15DefaultEpilogueISM_NSB_IJNSB_IJlllEEESE_SY_EEES2E_NS28_6thread17LinearCombinationISM_Li1EffLNS2F_9ScaleType4KindE0ELNS_15FloatRoundStyleE2ESM_EENS_4gemm15EpilogueDefaultEEEEEvvEEEEvNT_6ParamsE)
        /*0008*/ 	.word	0x0000009a


	//----- nvinfo : EIATTR_FRAME_SIZE
	.align		4
.L_12:
        /*000c*/ 	.byte	0x04, 0x11
        /*000e*/ 	.short	(.L_14 - .L_13)
	.align		4
.L_13:
        /*0010*/ 	.word	index@(_ZN7cutlass13device_kernelINS_4conv6kernel13ConvUniversalINS1_16ConvProblemShapeILNS1_8OperatorE1ELi2EEENS1_10collective14CollectiveConvINS1_46MainloopSm90TmaGmmaWarpSpecializedImplicitGemmILS5_1ELi14ELi2EN4cute5tupleIJNSA_1CILi2EEENSC_ILi1EEESE_EEENS1_36KernelImplicitTmaWarpSpecializedSm90ELi1EEENSB_IJNSC_ILi128EEESI_NSB_IJNSC_ILi32EEEEEEEEENS_6half_tESM_NSA_8TiledMMAINSA_8MMA_AtomIJNSA_4SM904GMMA26MMA_64x128x16_F32F16F16_SSILNSQ_5MajorE0ELSS_1ELNSQ_7ScaleInE1ELST_1EEEEEENSA_6LayoutINSB_IJSE_SE_SE_EEENSB_IJNSC_ILi0EEESY_SY_EEEEENSB_IJNSA_10UnderscoreES11_S11_EEEEENS7_6detail26Sm90ImplicitGemmTileTraitsINSA_20SM90_TMA_LOAD_IM2COLENSA_14ComposedLayoutINSA_7SwizzleILi2ELi4ELi3EEENSA_18smem_ptr_flag_bitsILi16EEENSW_INSB_IJNSB_IJNSC_ILi8EEENSC_ILi16EEEEEENSB_IJSJ_SE_EEENSB_IJSE_NSC_ILi14EEEEEEEEENSB_IJNSB_IJSJ_NSC_ILi256EEEEEENSB_IJSE_SY_EEENSB_IJSY_NSC_ILi4096EEEEEEEEEEEEEvEENS15_INSA_23SM90_TMA_LOAD_MULTICASTENS17_INS18_ILi3ELi4ELi3EEES1B_NSW_INSB_IJNSB_IJNSC_ILi64EEESD_EEENSB_IJS1C_NSC_ILi4EEEEEES1H_EEENSB_IJNSB_IJSE_NSC_ILi2048EEEEEENSB_IJS1U_NSC_ILi512EEEEEES1N_EEEEEEEvEEEENS_8epilogue10collective6detail29Sm90TmaWarpSpecializedAdapterINS29_15DefaultEpilogueISM_NSB_IJNSB_IJlllEEESE_SY_EEES2E_NS28_6thread17LinearCombinationISM_Li1EffLNS2F_9ScaleType4KindE0ELNS_15FloatRoundStyleE2ESM_EENS_4gemm15EpilogueDefaultEEEEEvvEEEEvNT_6ParamsE)
        /*0014*/ 	.word	0x00000000


	//----- nvinfo : EIATTR_MIN_STACK_SIZE
	.align		4
.L_14:
        /*0018*/ 	.byte	0x04, 0x12
        /*001a*/ 	.short	(.L_16 - .L_15)
	.align		4
.L_15:
        /*001c*/ 	.word	index@(_ZN7cutlass13device_kernelINS_4conv6kernel13ConvUniversalINS1_16ConvProblemShapeILNS1_8OperatorE1ELi2EEENS1_10collective14CollectiveConvINS1_46MainloopSm90TmaGmmaWarpSpecializedImplicitGemmILS5_1ELi14ELi2EN4cute5tupleIJNSA_1CILi2EEENSC_ILi1EEESE_EEENS1_36KernelImplicitTmaWarpSpecializedSm90ELi1EEENSB_IJNSC_ILi128EEESI_NSB_IJNSC_ILi32EEEEEEEEENS_6half_tESM_NSA_8TiledMMAINSA_8MMA_AtomIJNSA_4SM904GMMA26MMA_64x128x16_F32F16F16_SSILNSQ_5MajorE0ELSS_1ELNSQ_7ScaleInE1ELST_1EEEEEENSA_6LayoutINSB_IJSE_SE_SE_EEENSB_IJNSC_ILi0EEESY_SY_EEEEENSB_IJNSA_10UnderscoreES11_S11_EEEEENS7_6detail26Sm90ImplicitGemmTileTraitsINSA_20SM90_TMA_LOAD_IM2COLENSA_14ComposedLayoutINSA_7SwizzleILi2ELi4ELi3EEENSA_18smem_ptr_flag_bitsILi16EEENSW_INSB_IJNSB_IJNSC_ILi8EEENSC_ILi16EEEEEENSB_IJSJ_SE_EEENSB_IJSE_NSC_ILi14EEEEEEEEENSB_IJNSB_IJSJ_NSC_ILi256EEEEEENSB_IJSE_SY_EEENSB_IJSY_NSC_ILi4096EEEEEEEEEEEEEvEENS15_INSA_23SM90_TMA_LOAD_MULTICASTENS17_INS18_ILi3ELi4ELi3EEES1B_NSW_INSB_IJNSB_IJNSC_ILi64EEESD_EEENSB_IJS1C_NSC_ILi4EEEEEES1H_EEENSB_IJNSB_IJSE_NSC_ILi2048EEEEEENSB_IJS1U_NSC_ILi512EEEEEES1N_EEEEEEEvEEEENS_8epilogue10collective6detail29Sm90TmaWarpSpecializedAdapterINS29_15DefaultEpilogueISM_NSB_IJNSB_IJlllEEESE_SY_EEES2E_NS28_6thread17LinearCombinationISM_Li1EffLNS2F_9ScaleType4KindE0ELNS_15FloatRoundStyleE2ESM_EENS_4gemm15EpilogueDefaultEEEEEvvEEEEvNT_6ParamsE)
        /*0020*/ 	.word	0x00000000
.L_16:


//--------------------- .nv.compat                --------------------------
	.section	.nv.compat,"",@"SHT_CUDA_COMPAT_INFO"
	.align	4
        /*0000*/ 	.byte	0x02, 0x09, 0x01, 0x00, 0x02, 0x02, 0x04, 0x00, 0x02, 0x05, 0x05, 0x00, 0x03, 0x07, 0x01, 0x01
        /*0010*/ 	.byte	0x02, 0x03, 0x01, 0x00, 0x02, 0x06, 0x01, 0x00, 0x04, 0x0b, 0x08, 0x00, 0x00, 0x00, 0x00, 0x00
        /*0020*/ 	.byte	0x00, 0x00, 0x00, 0x00


//--------------------- .nv.info._ZN7cutlass13device_kernelINS_4conv6kernel13ConvUniversalINS1_16ConvProblemShapeILNS1_8OperatorE1ELi2EEENS1_10collective14CollectiveConvINS1_46MainloopSm90TmaGmmaWarpSpecializedImplicitGemmILS5_1ELi14ELi2EN4cute5tupleIJNSA_1CILi2EEENSC_ILi1EEESE_EEENS1_36KernelImplicitTmaWarpSpecializedSm90ELi1EEENSB_IJNSC_ILi128EEESI_NSB_IJNSC_ILi32EEEEEEEEENS_6half_tESM_NSA_8TiledMMAINSA_8MMA_AtomIJNSA_4SM904GMMA26MMA_64x128x16_F32F16F16_SSILNSQ_5MajorE0ELSS_1ELNSQ_7ScaleInE1ELST_1EEEEEENSA_6LayoutINSB_IJSE_SE_SE_EEENSB_IJNSC_ILi0EEESY_SY_EEEEENSB_IJNSA_10UnderscoreES11_S11_EEEEENS7_6detail26Sm90ImplicitGemmTileTraitsINSA_20SM90_TMA_LOAD_IM2COLENSA_14ComposedLayoutINSA_7SwizzleILi2ELi4ELi3EEENSA_18smem_ptr_flag_bitsILi16EEENSW_INSB_IJNSB_IJNSC_ILi8EEENSC_ILi16EEEEEENSB_IJSJ_SE_EEENSB_IJSE_NSC_ILi14EEEEEEEEENSB_IJNSB_IJSJ_NSC_ILi256EEEEEENSB_IJSE_SY_EEENSB_IJSY_NSC_ILi4096EEEEEEEEEEEEEvEENS15_INSA_23SM90_TMA_LOAD_MULTICASTENS17_INS18_ILi3ELi4ELi3EEES1B_NSW_INSB_IJNSB_IJNSC_ILi64EEESD_EEENSB_IJS1C_NSC_ILi4EEEEEES1H_EEENSB_IJNSB_IJSE_NSC_ILi2048EEEEEENSB_IJS1U_NSC_ILi512EEEEEES1N_EEEEEEEvEEEENS_8epilogue10collective6detail29Sm90TmaWarpSpecializedAdapterINS29_15DefaultEpilogueISM_NSB_IJNSB_IJlllEEESE_SY_EEES2E_NS28_6thread17LinearCombinationISM_Li1EffLNS2F_9ScaleType4KindE0ELNS_15FloatRoundStyleE2ESM_EENS_4gemm15EpilogueDefaultEEEEEvvEEEEvNT_6ParamsE --------------------------
	.section	.nv.info._ZN7cutlass13device_kernelINS_4conv6kernel13ConvUniversalINS1_16ConvProblemShapeILNS1_8OperatorE1ELi2EEENS1_10collective14CollectiveConvINS1_46MainloopSm90TmaGmmaWarpSpecializedImplicitGemmILS5_1ELi14ELi2EN4cute5tupleIJNSA_1CILi2EEENSC_ILi1EEESE_EEENS1_36KernelImplicitTmaWarpSpecializedSm90ELi1EEENSB_IJNSC_ILi128EEESI_NSB_IJNSC_ILi32EEEEEEEEENS_6half_tESM_NSA_8TiledMMAINSA_8MMA_AtomIJNSA_4SM904GMMA26MMA_64x128x16_F32F16F16_SSILNSQ_5MajorE0ELSS_1ELNSQ_7ScaleInE1ELST_1EEEEEENSA_6LayoutINSB_IJSE_SE_SE_EEENSB_IJNSC_ILi0EEESY_SY_EEEEENSB_IJNSA_10UnderscoreES11_S11_EEEEENS7_6detail26Sm90ImplicitGemmTileTraitsINSA_20SM90_TMA_LOAD_IM2COLENSA_14ComposedLayoutINSA_7SwizzleILi2ELi4ELi3EEENSA_18smem_ptr_flag_bitsILi16EEENSW_INSB_IJNSB_IJNSC_ILi8EEENSC_ILi16EEEEEENSB_IJSJ_SE_EEENSB_IJSE_NSC_ILi14EEEEEEEEENSB_IJNSB_IJSJ_NSC_ILi256EEEEEENSB_IJSE_SY_EEENSB_IJSY_NSC_ILi4096EEEEEEEEEEEEEvEENS15_INSA_23SM90_TMA_LOAD_MULTICASTENS17_INS18_ILi3ELi4ELi3EEES1B_NSW_INSB_IJNSB_IJNSC_ILi64EEESD_EEENSB_IJS1C_NSC_ILi4EEEEEES1H_EEENSB_IJNSB_IJSE_NSC_ILi2048EEEEEENSB_IJS1U_NSC_ILi512EEEEEES1N_EEEEEEEvEEEENS_8epilogue10collective6detail29Sm90TmaWarpSpecializedAdapterINS29_15DefaultEpilogueISM_NSB_IJNSB_IJlllEEESE_SY_EEES2E_NS28_6thread17LinearCombinationISM_Li1EffLNS2F_9ScaleType4KindE0ELNS_15FloatRoundStyleE2ESM_EENS_4gemm15EpilogueDefaultEEEEEvvEEEEvNT_6ParamsE,"",@"SHT_CUDA_INFO"
	.sectionflags	@""
	.align	4


	//----- nvinfo : EIATTR_CUDA_API_VERSION
	.align		4
        /*0000*/ 	.byte	0x04, 0x37
        /*0002*/ 	.short	(.L_18 - .L_17)
.L_17:
        /*0004*/ 	.word	0x00000082


	//----- nvinfo : EIATTR_KPARAM_INFO
	.align		4
.L_18:
        /*0008*/ 	.byte	0x04, 0x17
        /*000a*/ 	.short	(.L_20 - .L_19)
.L_19:
        /*000c*/ 	.word	0x00000000
        /*0010*/ 	.short	0x0000
        /*0012*/ 	.short	0x0070
        /*0014*/ 	.byte	0x00, 0xf0, 0x01, 0x0e


	//----- nvinfo : EIATTR_SPARSE_MMA_MASK
	.align		4
.L_20:
        /*0018*/ 	.byte	0x03, 0x50
        /*001a*/ 	.short	0x0000


	//----- nvinfo : EIATTR_MAXREG_COUNT
	.align		4
        /*001c*/ 	.byte	0x03, 0x1b
        /*001e*/ 	.short	0x00ff


	//----- nvinfo : EIATTR_NUM_BARRIERS
	.align		4
        /*0020*/ 	.byte	0x02, 0x4c
        /*0022*/ 	.byte	0x01
	.zero		1


	//----- nvinfo : EIATTR_MERCURY_ISA_VERSION
	.align		4
        /*0024*/ 	.byte	0x03, 0x5f
        /*0026*/ 	.short	0x0101


	//----- nvinfo : EIATTR_COOP_GROUP_MASK_REGIDS
	.align		4
        /*0028*/ 	.byte	0x04, 0x29
        /*002a*/ 	.short	(.L_22 - .L_21)


	//   ....[0]....
.L_21:
        /*002c*/ 	.word	0xffffffff


	//   ....[1]....
        /*0030*/ 	.word	0xffffffff


	//   ....[2]....
        /*0034*/ 	.word	0xffffffff


	//   ....[3]....
        /*0038*/ 	.word	0xffffffff


	//----- nvinfo : EIATTR_COOP_GROUP_INSTR_OFFSETS
	.align		4
.L_22:
        /*003c*/ 	.byte	0x04, 0x28
        /*003e*/ 	.short	(.L_24 - .L_23)


	//   ....[0]....
.L_23:
        /*0040*/ 	.word	0x00000070


	//   ....[1]....
        /*0044*/ 	.word	0x00000080


	//   ....[2]....
        /*0048*/ 	.word	0x00000140


	//   ....[3]....
        /*004c*/ 	.word	0x00000810


	//----- nvinfo : EIATTR_MBARRIER_INSTR_OFFSETS
	.align		4
.L_24:
        /*0050*/ 	.byte	0x04, 0x39
        /*0052*/ 	.short	(.L_26 - .L_25)


	//   ....[0]....
.L_25:
        /*0054*/ 	.word	0x00000310
        /*0058*/ 	.word	0x000000ff
        /*005c*/ 	.word	0x00038000
        /*0060*/ 	.short	0x0100
        /*0062*/ 	.byte	0x08
	.zero		1


	//   ....[1]....
        /*0064*/ 	.word	0x00000320
        /*0068*/ 	.word	0x000000ff
        /*006c*/ 	.word	0x00038070
        /*0070*/ 	.short	0x0100
        /*0072*/ 	.byte	0x08
	.zero		1


	//   ....[2]....
        /*0074*/ 	.word	0x00000330
        /*0078*/ 	.word	0x000000ff
        /*007c*/ 	.word	0x00038008
        /*0080*/ 	.short	0x0100
        /*0082*/ 	.byte	0x08
	.zero		1


	//   ....[3]....
        /*0084*/ 	.word	0x00000340
        /*0088*/ 	.word	0x000000ff
        /*008c*/ 	.word	0x00038078
        /*0090*/ 	.short	0x0100
        /*0092*/ 	.byte	0x08
	.zero		1


	//   ....[4]....
        /*0094*/ 	.word	0x00000350
        /*0098*/ 	.word	0x000000ff
        /*009c*/ 	.word	0x00038010
        /*00a0*/ 	.short	0x0100
        /*00a2*/ 	.byte	0x08
	.zero		1


	//   ....[5]....
        /*00a4*/ 	.word	0x00000360
        /*00a8*/ 	.word	0x000000ff
        /*00ac*/ 	.word	0x00038080
        /*00b0*/ 	.short	0x0100
        /*00b2*/ 	.byte	0x08
	.zero		1


	//   ....[6]....
        /*00b4*/ 	.word	0x00000370
        /*00b8*/ 	.word	0x000000ff
        /*00bc*/ 	.word	0x00038018
        /*00c0*/ 	.short	0x0100
        /*00c2*/ 	.byte	0x08
	.zero		1


	//   ....[7]....
        /*00c4*/ 	.word	0x00000380
        /*00c8*/ 	.word	0x000000ff
        /*00cc*/ 	.word	0x00038088
        /*00d0*/ 	.short	0x0100
        /*00d2*/ 	.byte	0x08
	.zero		1


	//   ....[8]....
        /*00d4*/ 	.word	0x00000390
        /*00d8*/ 	.word	0x000000ff
        /*00dc*/ 	.word	0x00038020
        /*00e0*/ 	.short	0x0100
        /*00e2*/ 	.byte	0x08
	.zero		1


	//   ....[9]....
        /*00e4*/ 	.word	0x000003a0
        /*00e8*/ 	.word	0x000000ff
        /*00ec*/ 	.word	0x00038090
        /*00f0*/ 	.short	0x0100
        /*00f2*/ 	.byte	0x08
	.zero		1


	//   ....[10]....
        /*00f4*/ 	.word	0x000003b0
        /*00f8*/ 	.word	0x000000ff
        /*00fc*/ 	.word	0x00038028
        /*0100*/ 	.short	0x0100
        /*0102*/ 	.byte	0x08
	.zero		1


	//   ....[11]....
        /*0104*/ 	.word	0x000003c0
        /*0108*/ 	.word	0x000000ff
        /*010c*/ 	.word	0x00038098
        /*0110*/ 	.short	0x0100
        /*0112*/ 	.byte	0x08
	.zero		1


	//   ....[12]....
        /*0114*/ 	.word	0x000003d0
        /*0118*/ 	.word	0x000000ff
        /*011c*/ 	.word	0x00038030
        /*0120*/ 	.short	0x0100
        /*0122*/ 	.byte	0x08
	.zero		1


	//   ....[13]....
        /*0124*/ 	.word	0x000003e0
        /*0128*/ 	.word	0x000000ff
        /*012c*/ 	.word	0x000380a0
        /*0130*/ 	.short	0x0100
        /*0132*/ 	.byte	0x08
	.zero		1


	//   ....[14]....
        /*0134*/ 	.word	0x000003f0
        /*0138*/ 	.word	0x000000ff
        /*013c*/ 	.word	0x00038038
        /*0140*/ 	.short	0x0100
        /*0142*/ 	.byte	0x08
	.zero		1


	//   ....[15]....
        /*0144*/ 	.word	0x00000400
        /*0148*/ 	.word	0x000000ff
        /*014c*/ 	.word	0x000380a8
        /*0150*/ 	.short	0x0100
        /*0152*/ 	.byte	0x08
	.zero		1


	//   ....[16]....
        /*0154*/ 	.word	0x00000410
        /*0158*/ 	.word	0x000000ff
        /*015c*/ 	.word	0x00038040
        /*0160*/ 	.short	0x0100
        /*0162*/ 	.byte	0x08
	.zero		1


	//   ....[17]....
        /*0164*/ 	.word	0x00000420
        /*0168*/ 	.word	0x000000ff
        /*016c*/ 	.word	0x000380b0
        /*0170*/ 	.short	0x0100
        /*0172*/ 	.byte	0x08
	.zero		1


	//   ....[18]....
        /*0174*/ 	.word	0x00000430
        /*0178*/ 	.word	0x000000ff
        /*017c*/ 	.word	0x00038048
        /*0180*/ 	.short	0x0100
        /*0182*/ 	.byte	0x08
	.zero		1


	//   ....[19]....
        /*0184*/ 	.word	0x00000440
        /*0188*/ 	.word	0x000000ff
        /*018c*/ 	.word	0x000380b8
        /*0190*/ 	.short	0x0100
        /*0192*/ 	.byte	0x08
	.zero		1


	//   ....[20]....
        /*0194*/ 	.word	0x00000450
        /*0198*/ 	.word	0x000000ff
        /*019c*/ 	.word	0x00038050
        /*01a0*/ 	.short	0x0100
        /*01a2*/ 	.byte	0x08
	.zero		1


	//   ....[21]....
        /*01a4*/ 	.word	0x00000460
        /*01a8*/ 	.word	0x000000ff
        /*01ac*/ 	.word	0x000380c0
        /*01b0*/ 	.short	0x0100
        /*01b2*/ 	.byte	0x08
	.zero		1


	//   ....[22]....
        /*01b4*/ 	.word	0x00000470
        /*01b8*/ 	.word	0x000000ff
        /*01bc*/ 	.word	0x00038058
        /*01c0*/ 	.short	0x0100
        /*01c2*/ 	.byte	0x08
	.zero		1


	//   ....[23]....
        /*01c4*/ 	.word	0x00000480
        /*01c8*/ 	.word	0x000000ff
        /*01cc*/ 	.word	0x000380c8
        /*01d0*/ 	.short	0x0100
        /*01d2*/ 	.byte	0x08
	.zero		1


	//   ....[24]....
        /*01d4*/ 	.word	0x00000490
        /*01d8*/ 	.word	0x000000ff
        /*01dc*/ 	.word	0x00038060
        /*01e0*/ 	.short	0x0100
        /*01e2*/ 	.byte	0x08
	.zero		1


	//   ....[25]....
        /*01e4*/ 	.word	0x000004a0
        /*01e8*/ 	.word	0x000000ff
        /*01ec*/ 	.word	0x000380d0
        /*01f0*/ 	.short	0x0100
        /*01f2*/ 	.byte	0x08
	.zero		1


	//   ....[26]....
        /*01f4*/ 	.word	0x000004b0
        /*01f8*/ 	.word	0x000000ff
        /*01fc*/ 	.word	0x00038068
        /*0200*/ 	.short	0x0100
        /*0202*/ 	.byte	0x08
	.zero		1


	//   ....[27]....
        /*0204*/ 	.word	0x000004c0
        /*0208*/ 	.word	0x000000ff
        /*020c*/ 	.word	0x000380d8
        /*0210*/ 	.short	0x0100
        /*0212*/ 	.byte	0x08
	.zero		1


	//   ....[28]....
        /*0214*/ 	.word	0x00001060
        /*0218*/ 	.word	0x00000006
        /*021c*/ 	.word	0x00038000
        /*0220*/ 	.short	0x010a
        /*0222*/ 	.byte	0x3f
	.zero		1


	//   ....[29]....
        /*0224*/ 	.word	0x000013c0
        /*0228*/ 	.word	0x0000000a
        /*022c*/ 	.word	0x00038000
        /*0230*/ 	.short	0x010a
        /*0232*/ 	.byte	0x3f
	.zero		1


	//   ....[30]....
        /*0234*/ 	.word	0x000015a0
        /*0238*/ 	.word	0x00000007
        /*023c*/ 	.word	0x00000000
        /*0240*/ 	.short	0x0101
        /*0242*/ 	.byte	0x3f
	.zero		1


	//   ....[31]....
        /*0244*/ 	.word	0x000017e0
        /*0248*/ 	.word	0x00000003
        /*024c*/ 	.word	0x00000000
        /*0250*/ 	.short	0x0101
        /*0252*/ 	.byte	0x3f
	.zero		1


	//   ....[32]....
        /*0254*/ 	.word	0x00009560
        /*0258*/ 	.word	0x00000014
        /*025c*/ 	.word	0x00038070
        /*0260*/ 	.short	0x010a
        /*0262*/ 	.byte	0x3f
	.zero		1


	//   ....[33]....
        /*0264*/ 	.word	0x00009cf0
        /*0268*/ 	.word	0x00000004
        /*026c*/ 	.word	0x00000000
        /*0270*/ 	.short	0x010a
        /*0272*/ 	.byte	0x3f
	.zero		1


	//   ....[34]....
        /*0274*/ 	.word	0x00009da0
        /*0278*/ 	.word	0x00000000
        /*027c*/ 	.word	0x00000000
        /*0280*/ 	.short	0x010a
        /*0282*/ 	.byte	0x3f
	.zero		1


	//   ....[35]....
        /*0284*/ 	.word	0x00009e50
        /*0288*/ 	.word	0x00000000
        /*028c*/ 	.word	0x00000000
        /*0290*/ 	.short	0x010a
        /*0292*/ 	.byte	0x3f
	.zero		1


	//   ....[36]....
        /*0294*/ 	.word	0x00009f00
        /*0298*/ 	.word	0x00000000
        /*029c*/ 	.word	0x00000000
        /*02a0*/ 	.short	0x010a
        /*02a2*/ 	.byte	0x3f
	.zero		1


	//   ....[37]....
        /*02a4*/ 	.word	0x00009fb0
        /*02a8*/ 	.word	0x00000000
        /*02ac*/ 	.word	0x00000000
        /*02b0*/ 	.short	0x010a
        /*02b2*/ 	.byte	0x3f
	.zero		1


	//   ....[38]....
        /*02b4*/ 	.word	0x0000a060
        /*02b8*/ 	.word	0x00000000
        /*02bc*/ 	.word	0x00000000
        /*02c0*/ 	.short	0x010a
        /*02c2*/ 	.byte	0x3f
	.zero		1


	//   ....[39]....
        /*02c4*/ 	.word	0x0000a110
        /*02c8*/ 	.word	0x00000000
        /*02cc*/ 	.word	0x00000000
        /*02d0*/ 	.short	0x010a
        /*02d2*/ 	.byte	0x3f
	.zero		1


	//   ....[40]....
        /*02d4*/ 	.word	0x0000a1c0
        /*02d8*/ 	.word	0x00000000
        /*02dc*/ 	.word	0x00000000
        /*02e0*/ 	.short	0x010a
        /*02e2*/ 	.byte	0x3f
	.zero		1


	//   ....[41]....
        /*02e4*/ 	.word	0x0000a270
        /*02e8*/ 	.word	0x00000000
        /*02ec*/ 	.word	0x00000000
        /*02f0*/ 	.short	0x010a
        /*02f2*/ 	.byte	0x3f
	.zero		1


	//   ....[42]....
        /*02f4*/ 	.word	0x0000a320
        /*02f8*/ 	.word	0x00000000
        /*02fc*/ 	.word	0x00000000
        /*0300*/ 	.short	0x010a
        /*0302*/ 	.byte	0x3f
	.zero		1


	//   ....[43]....
        /*0304*/ 	.word	0x0000a3d0
        /*0308*/ 	.word	0x00000000
        /*030c*/ 	.word	0x00000000
        /*0310*/ 	.short	0x010a
        /*0312*/ 	.byte	0x3f
	.zero		1


	//   ....[44]....
        /*0314*/ 	.word	0x0000a480
        /*0318*/ 	.word	0x00000000
        /*031c*/ 	.word	0x00000000
        /*0320*/ 	.short	0x010a
        /*0322*/ 	.byte	0x3f
	.zero		1


	//   ....[45]....
        /*0324*/ 	.word	0x0000a530
        /*0328*/ 	.word	0x00000000
        /*032c*/ 	.word	0x00000000
        /*0330*/ 	.short	0x010a
        /*0332*/ 	.byte	0x3f
	.zero		1


	//   ....[46]....
        /*0334*/ 	.word	0x0000a5e0
        /*0338*/ 	.word	0x00000003
        /*033c*/ 	.word	0x00000000
        /*0340*/ 	.short	0x010a
        /*0342*/ 	.byte	0x3f
	.zero		1


	//----- nvinfo : EIATTR_NUM_MBARRIERS
	.align		4
.L_26:
        /*0344*/ 	.byte	0x03, 0x38
        /*0346*/ 	.short	0x001c


	//----- nvinfo : EIATTR_EXIT_INSTR_OFFSETS
	.align		4
        /*0348*/ 	.byte	0x04, 0x1c
        /*034a*/ 	.short	(.L_28 - .L_27)


	//   ....[0]....
.L_27:
        /*034c*/ 	.word	0x00000b90


	//   ....[1]....
        /*0350*/ 	.word	0x00001940


	//   ....[2]....
        /*0354*/ 	.word	0x00006e40


	//   ....[3]....
        /*0358*/ 	.word	0x00006e70


	//   ....[4]....
        /*035c*/ 	.word	0x00009310


	//   ....[5]....
        /*0360*/ 	.word	0x00009340


	//   ....[6]....
        /*0364*/ 	.word	0x00009360


	//   ....[7]....
        /*0368*/ 	.word	0x00009c00


	//   ....[8]....
        /*036c*/ 	.word	0x0000a610


	//----- nvinfo : EIATTR_MAX_THREADS
	.align		4
.L_28:
        /*0370*/ 	.byte	0x04, 0x05
        /*0372*/ 	.short	(.L_30 - .L_29)
.L_29:
        /*0374*/ 	.word	0x00000100
        /*0378*/ 	.word	0x00000001
        /*037c*/ 	.word	0x00000001


	//----- nvinfo : EIATTR_CRS_STACK_SIZE
	.align		4
.L_30:
        /*0380*/ 	.byte	0x04, 0x1e
        /*0382*/ 	.short	(.L_32 - .L_31)
.L_31:
        /*0384*/ 	.word	0x00000000


	//----- nvinfo : EIATTR_CBANK_PARAM_SIZE
	.align		4
.L_32:
        /*0388*/ 	.byte	0x03, 0x19
        /*038a*/ 	.short	0x03f0


	//----- nvinfo : EIATTR_PARAM_CBANK
	.align		4
        /*038c*/ 	.byte	0x04, 0x0a
        /*038e*/ 	.short	(.L_34 - .L_33)
	.align		4
.L_33:
        /*0390*/ 	.word	index@(.nv.constant0._ZN7cutlass13device_kernelINS_4conv6kernel13ConvUniversalINS1_16ConvProblemShapeILNS1_8OperatorE1ELi2EEENS1_10collective14CollectiveConvINS1_46MainloopSm90TmaGmmaWarpSpecializedImplicitGemmILS5_1ELi14ELi2EN4cute5tupleIJNSA_1CILi2EEENSC_ILi1EEESE_EEENS1_36KernelImplicitTmaWarpSpecializedSm90ELi1EEENSB_IJNSC_ILi128EEESI_NSB_IJNSC_ILi32EEEEEEEEENS_6half_tESM_NSA_8TiledMMAINSA_8MMA_AtomIJNSA_4SM904GMMA26MMA_64x128x16_F32F16F16_SSILNSQ_5MajorE0ELSS_1ELNSQ_7ScaleInE1ELST_1EEEEEENSA_6LayoutINSB_IJSE_SE_SE_EEENSB_IJNSC_ILi0EEESY_SY_EEEEENSB_IJNSA_10UnderscoreES11_S11_EEEEENS7_6detail26Sm90ImplicitGemmTileTraitsINSA_20SM90_TMA_LOAD_IM2COLENSA_14ComposedLayoutINSA_7SwizzleILi2ELi4ELi3EEENSA_18smem_ptr_flag_bitsILi16EEENSW_INSB_IJNSB_IJNSC_ILi8EEENSC_ILi16EEEEEENSB_IJSJ_SE_EEENSB_IJSE_NSC_ILi14EEEEEEEEENSB_IJNSB_IJSJ_NSC_ILi256EEEEEENSB_IJSE_SY_EEENSB_IJSY_NSC_ILi4096EEEEEEEEEEEEEvEENS15_INSA_23SM90_TMA_LOAD_MULTICASTENS17_INS18_ILi3ELi4ELi3EEES1B_NSW_INSB_IJNSB_IJNSC_ILi64EEESD_EEENSB_IJS1C_NSC_ILi4EEEEEES1H_EEENSB_IJNSB_IJSE_NSC_ILi2048EEEEEENSB_IJS1U_NSC_ILi512EEEEEES1N_EEEEEEEvEEEENS_8epilogue10collective6detail29Sm90TmaWarpSpecializedAdapterINS29_15DefaultEpilogueISM_NSB_IJNSB_IJlllEEESE_SY_EEES2E_NS28_6thread17LinearCombinationISM_Li1EffLNS2F_9ScaleType4KindE0ELNS_15FloatRoundStyleE2ESM_EENS_4gemm15EpilogueDefaultEEEEEvvEEEEvNT_6ParamsE)
        /*0394*/ 	.short	0x0210
        /*0396*/ 	.short	0x03f0


	//----- nvinfo : EIATTR_SW_WAR
	.align		4
.L_34:
        /*0398*/ 	.byte	0x04, 0x36
        /*039a*/ 	.short	(.L_36 - .L_35)
.L_35:
        /*039c*/ 	.word	0x00000008
.L_36:


//--------------------- .nv.callgraph             --------------------------
	.section	.nv.callgraph,"",@"SHT_CUDA_CALLGRAPH"
	.align	4
	.sectionentsize	8
	.align		4
        /*0000*/ 	.word	0x00000000
	.align		4
        /*0004*/ 	.word	0xffffffff
	.align		4
        /*0008*/ 	.word	0x00000000
	.align		4
        /*000c*/ 	.word	0xfffffffe
	.align		4
        /*0010*/ 	.word	0x00000000
	.align		4
        /*0014*/ 	.word	0xfffffffd
	.align		4
        /*0018*/ 	.word	0x00000000
	.align		4
        /*001c*/ 	.word	0xfffffffc


//--------------------- .nv.constant4             --------------------------
	.section	.nv.constant4,"a",@progbits
	.align	8
	.align		8
.nv.constant4:
        /*0000*/ 	.dword	_ZN39_INTERNAL_7d65e163_4_k_cu_80ec7807_34084cuda3std3__45__cpo5beginE
	.align		8
        /*0008*/ 	.dword	_ZN39_INTERNAL_7d65e163_4_k_cu_80ec7807_34084cuda3std3__45__cpo3endE
	.align		8
        /*0010*/ 	.dword	_ZN39_INTERNAL_7d65e163_4_k_cu_80ec7807_34084cuda3std3__45__cpo6cbeginE
	.align		8
        /*0018*/ 	.dword	_ZN39_INTERNAL_7d65e163_4_k_cu_80ec7807_34084cuda3std3__45__cpo4cendE
	.align		8
        /*0020*/ 	.dword	_ZN39_INTERNAL_7d65e163_4_k_cu_80ec7807_34084cuda3std3__441_GLOBAL__N__7d65e163_4_k_cu_80ec7807_34086ignoreE
	.align		8
        /*0028*/ 	.dword	_ZN39_INTERNAL_7d65e163_4_k_cu_80ec7807_34084cuda3std3__419piecewise_constructE
	.align		8
        /*0030*/ 	.dword	_ZN39_INTERNAL_7d65e163_4_k_cu_80ec7807_34084cuda3std3__48in_placeE
	.align		8
        /*0038*/ 	.dword	_ZN39_INTERNAL_7d65e163_4_k_cu_80ec7807_34084cuda3std6ranges3__45__cpo4swapE
	.align		8
        /*0040*/ 	.dword	_ZN39_INTERNAL_7d65e163_4_k_cu_80ec7807_34084cuda3std6ranges3__45__cpo9iter_moveE
	.align		8
        /*0048*/ 	.dword	_ZN39_INTERNAL_7d65e163_4_k_cu_80ec7807_34084cute7productE
	.align		8
        /*0050*/ 	.dword	_ZN39_INTERNAL_7d65e163_4_k_cu_80ec7807_34084cute1_E


//--------------------- .text._ZN7cutlass13device_kernelINS_4conv6kernel13ConvUniversalINS1_16ConvProblemShapeILNS1_8OperatorE1ELi2EEENS1_10collective14CollectiveConvINS1_46MainloopSm90TmaGmmaWarpSpecializedImplicitGemmILS5_1ELi14ELi2EN4cute5tupleIJNSA_1CILi2EEENSC_ILi1EEESE_EEENS1_36KernelImplicitTmaWarpSpecializedSm90ELi1EEENSB_IJNSC_ILi128EEESI_NSB_IJNSC_ILi32EEEEEEEEENS_6half_tESM_NSA_8TiledMMAINSA_8MMA_AtomIJNSA_4SM904GMMA26MMA_64x128x16_F32F16F16_SSILNSQ_5MajorE0ELSS_1ELNSQ_7ScaleInE1ELST_1EEEEEENSA_6LayoutINSB_IJSE_SE_SE_EEENSB_IJNSC_ILi0EEESY_SY_EEEEENSB_IJNSA_10UnderscoreES11_S11_EEEEENS7_6detail26Sm90ImplicitGemmTileTraitsINSA_20SM90_TMA_LOAD_IM2COLENSA_14ComposedLayoutINSA_7SwizzleILi2ELi4ELi3EEENSA_18smem_ptr_flag_bitsILi16EEENSW_INSB_IJNSB_IJNSC_ILi8EEENSC_ILi16EEEEEENSB_IJSJ_SE_EEENSB_IJSE_NSC_ILi14EEEEEEEEENSB_IJNSB_IJSJ_NSC_ILi256EEEEEENSB_IJSE_SY_EEENSB_IJSY_NSC_ILi4096EEEEEEEEEEEEEvEENS15_INSA_23SM90_TMA_LOAD_MULTICASTENS17_INS18_ILi3ELi4ELi3EEES1B_NSW_INSB_IJNSB_IJNSC_ILi64EEESD_EEENSB_IJS1C_NSC_ILi4EEEEEES1H_EEENSB_IJNSB_IJSE_NSC_ILi2048EEEEEENSB_IJS1U_NSC_ILi512EEEEEES1N_EEEEEEEvEEEENS_8epilogue10collective6detail29Sm90TmaWarpSpecializedAdapterINS29_15DefaultEpilogueISM_NSB_IJNSB_IJlllEEESE_SY_EEES2E_NS28_6thread17LinearCombinationISM_Li1EffLNS2F_9ScaleType4KindE0ELNS_15FloatRoundStyleE2ESM_EENS_4gemm15EpilogueDefaultEEEEEvvEEEEvNT_6ParamsE --------------------------
	.section	.text._ZN7cutlass13device_kernelINS_4conv6kernel13ConvUniversalINS1_16ConvProblemShapeILNS1_8OperatorE1ELi2EEENS1_10collective14CollectiveConvINS1_46MainloopSm90TmaGmmaWarpSpecializedImplicitGemmILS5_1ELi14ELi2EN4cute5tupleIJNSA_1CILi2EEENSC_ILi1EEESE_EEENS1_36KernelImplicitTmaWarpSpecializedSm90ELi1EEENSB_IJNSC_ILi128EEESI_NSB_IJNSC_ILi32EEEEEEEEENS_6half_tESM_NSA_8TiledMMAINSA_8MMA_AtomIJNSA_4SM904GMMA26MMA_64x128x16_F32F16F16_SSILNSQ_5MajorE0ELSS_1ELNSQ_7ScaleInE1ELST_1EEEEEENSA_6LayoutINSB_IJSE_SE_SE_EEENSB_IJNSC_ILi0EEESY_SY_EEEEENSB_IJNSA_10UnderscoreES11_S11_EEEEENS7_6detail26Sm90ImplicitGemmTileTraitsINSA_20SM90_TMA_LOAD_IM2COLENSA_14ComposedLayoutINSA_7SwizzleILi2ELi4ELi3EEENSA_18smem_ptr_flag_bitsILi16EEENSW_INSB_IJNSB_IJNSC_ILi8EEENSC_ILi16EEEEEENSB_IJSJ_SE_EEENSB_IJSE_NSC_ILi14EEEEEEEEENSB_IJNSB_IJSJ_NSC_ILi256EEEEEENSB_IJSE_SY_EEENSB_IJSY_NSC_ILi4096EEEEEEEEEEEEEvEENS15_INSA_23SM90_TMA_LOAD_MULTICASTENS17_INS18_ILi3ELi4ELi3EEES1B_NSW_INSB_IJNSB_IJNSC_ILi64EEESD_EEENSB_IJS1C_NSC_ILi4EEEEEES1H_EEENSB_IJNSB_IJSE_NSC_ILi2048EEEEEENSB_IJS1U_NSC_ILi512EEEEEES1N_EEEEEEEvEEEENS_8epilogue10collective6detail29Sm90TmaWarpSpecializedAdapterINS29_15DefaultEpilogueISM_NSB_IJNSB_IJlllEEESE_SY_EEES2E_NS28_6thread17LinearCombinationISM_Li1EffLNS2F_9ScaleType4KindE0ELNS_15FloatRoundStyleE2ESM_EENS_4gemm15EpilogueDefaultEEEEEvvEEEEvNT_6ParamsE,"ax",@progbits
	.align	128
.text._ZN7cutlass13device_kernelINS_4conv6kernel13ConvUniversalINS1_16ConvProblemShapeILNS1_8OperatorE1ELi2EEENS1_10collective14CollectiveConvINS1_46MainloopSm90TmaGmmaWarpSpecializedImplicitGemmILS5_1ELi14ELi2EN4cute5tupleIJNSA_1CILi2EEENSC_ILi1EEESE_EEENS1_36KernelImplicitTmaWarpSpecializedSm90ELi1EEENSB_IJNSC_ILi128EEESI_NSB_IJNSC_ILi32EEEEEEEEENS_6half_tESM_NSA_8TiledMMAINSA_8MMA_AtomIJNSA_4SM904GMMA26MMA_64x128x16_F32F16F16_SSILNSQ_5MajorE0ELSS_1ELNSQ_7ScaleInE1ELST_1EEEEEENSA_6LayoutINSB_IJSE_SE_SE_EEENSB_IJNSC_ILi0EEESY_SY_EEEEENSB_IJNSA_10UnderscoreES11_S11_EEEEENS7_6detail26Sm90ImplicitGemmTileTraitsINSA_20SM90_TMA_LOAD_IM2COLENSA_14ComposedLayoutINSA_7SwizzleILi2ELi4ELi3EEENSA_18smem_ptr_flag_bitsILi16EEENSW_INSB_IJNSB_IJNSC_ILi8EEENSC_ILi16EEEEEENSB_IJSJ_SE_EEENSB_IJSE_NSC_ILi14EEEEEEEEENSB_IJNSB_IJSJ_NSC_ILi256EEEEEENSB_IJSE_SY_EEENSB_IJSY_NSC_ILi4096EEEEEEEEEEEEEvEENS15_INSA_23SM90_TMA_LOAD_MULTICASTENS17_INS18_ILi3ELi4ELi3EEES1B_NSW_INSB_IJNSB_IJNSC_ILi64EEESD_EEENSB_IJS1C_NSC_ILi4EEEEEES1H_EEENSB_IJNSB_IJSE_NSC_ILi2048EEEEEENSB_IJS1U_NSC_ILi512EEEEEES1N_EEEEEEEvEEEENS_8epilogue10collective6detail29Sm90TmaWarpSpecializedAdapterINS29_15DefaultEpilogueISM_NSB_IJNSB_IJlllEEESE_SY_EEES2E_NS28_6thread17LinearCombinationISM_Li1EffLNS2F_9ScaleType4KindE0ELNS_15FloatRoundStyleE2ESM_EENS_4gemm15EpilogueDefaultEEEEEvvEEEEvNT_6ParamsE:
        .type           _ZN7cutlass13device_kernelINS_4conv6kernel13ConvUniversalINS1_16ConvProblemShapeILNS1_8OperatorE1ELi2EEENS1_10collective14CollectiveConvINS1_46MainloopSm90TmaGmmaWarpSpecializedImplicitGemmILS5_1ELi14ELi2EN4cute5tupleIJNSA_1CILi2EEENSC_ILi1EEESE_EEENS1_36KernelImplicitTmaWarpSpecializedSm90ELi1EEENSB_IJNSC_ILi128EEESI_NSB_IJNSC_ILi32EEEEEEEEENS_6half_tESM_NSA_8TiledMMAINSA_8MMA_AtomIJNSA_4SM904GMMA26MMA_64x128x16_F32F16F16_SSILNSQ_5MajorE0ELSS_1ELNSQ_7ScaleInE1ELST_1EEEEEENSA_6LayoutINSB_IJSE_SE_SE_EEENSB_IJNSC_ILi0EEESY_SY_EEEEENSB_IJNSA_10UnderscoreES11_S11_EEEEENS7_6detail26Sm90ImplicitGemmTileTraitsINSA_20SM90_TMA_LOAD_IM2COLENSA_14ComposedLayoutINSA_7SwizzleILi2ELi4ELi3EEENSA_18smem_ptr_flag_bitsILi16EEENSW_INSB_IJNSB_IJNSC_ILi8EEENSC_ILi16EEEEEENSB_IJSJ_SE_EEENSB_IJSE_NSC_ILi14EEEEEEEEENSB_IJNSB_IJSJ_NSC_ILi256EEEEEENSB_IJSE_SY_EEENSB_IJSY_NSC_ILi4096EEEEEEEEEEEEEvEENS15_INSA_23SM90_TMA_LOAD_MULTICASTENS17_INS18_ILi3ELi4ELi3EEES1B_NSW_INSB_IJNSB_IJNSC_ILi64EEESD_EEENSB_IJS1C_NSC_ILi4EEEEEES1H_EEENSB_IJNSB_IJSE_NSC_ILi2048EEEEEENSB_IJS1U_NSC_ILi512EEEEEES1N_EEEEEEEvEEEENS_8epilogue10collective6detail29Sm90TmaWarpSpecializedAdapterINS29_15DefaultEpilogueISM_NSB_IJNSB_IJlllEEESE_SY_EEES2E_NS28_6thread17LinearCombinationISM_Li1EffLNS2F_9ScaleType4KindE0ELNS_15FloatRoundStyleE2ESM_EENS_4gemm15EpilogueDefaultEEEEEvvEEEEvNT_6ParamsE,@function
        .size           _ZN7cutlass13device_kernelINS_4conv6kernel13ConvUniversalINS1_16ConvProblemShapeILNS1_8OperatorE1ELi2EEENS1_10collective14CollectiveConvINS1_46MainloopSm90TmaGmmaWarpSpecializedImplicitGemmILS5_1ELi14ELi2EN4cute5tupleIJNSA_1CILi2EEENSC_ILi1EEESE_EEENS1_36KernelImplicitTmaWarpSpecializedSm90ELi1EEENSB_IJNSC_ILi128EEESI_NSB_IJNSC_ILi32EEEEEEEEENS_6half_tESM_NSA_8TiledMMAINSA_8MMA_AtomIJNSA_4SM904GMMA26MMA_64x128x16_F32F16F16_SSILNSQ_5MajorE0ELSS_1ELNSQ_7ScaleInE1ELST_1EEEEEENSA_6LayoutINSB_IJSE_SE_SE_EEENSB_IJNSC_ILi0EEESY_SY_EEEEENSB_IJNSA_10UnderscoreES11_S11_EEEEENS7_6detail26Sm90ImplicitGemmTileTraitsINSA_20SM90_TMA_LOAD_IM2COLENSA_14ComposedLayoutINSA_7SwizzleILi2ELi4ELi3EEENSA_18smem_ptr_flag_bitsILi16EEENSW_INSB_IJNSB_IJNSC_ILi8EEENSC_ILi16EEEEEENSB_IJSJ_SE_EEENSB_IJSE_NSC_ILi14EEEEEEEEENSB_IJNSB_IJSJ_NSC_ILi256EEEEEENSB_IJSE_SY_EEENSB_IJSY_NSC_ILi4096EEEEEEEEEEEEEvEENS15_INSA_23SM90_TMA_LOAD_MULTICASTENS17_INS18_ILi3ELi4ELi3EEES1B_NSW_INSB_IJNSB_IJNSC_ILi64EEESD_EEENSB_IJS1C_NSC_ILi4EEEEEES1H_EEENSB_IJNSB_IJSE_NSC_ILi2048EEEEEENSB_IJS1U_NSC_ILi512EEEEEES1N_EEEEEEEvEEEENS_8epilogue10collective6detail29Sm90TmaWarpSpecializedAdapterINS29_15DefaultEpilogueISM_NSB_IJNSB_IJlllEEESE_SY_EEES2E_NS28_6thread17LinearCombinationISM_Li1EffLNS2F_9ScaleType4KindE0ELNS_15FloatRoundStyleE2ESM_EENS_4gemm15EpilogueDefaultEEEEEvvEEEEvNT_6ParamsE,(.L_x_302 - _ZN7cutlass13device_kernelINS_4conv6kernel13ConvUniversalINS1_16ConvProblemShapeILNS1_8OperatorE1ELi2EEENS1_10collective14CollectiveConvINS1_46MainloopSm90TmaGmmaWarpSpecializedImplicitGemmILS5_1ELi14ELi2EN4cute5tupleIJNSA_1CILi2EEENSC_ILi1EEESE_EEENS1_36KernelImplicitTmaWarpSpecializedSm90ELi1EEENSB_IJNSC_ILi128EEESI_NSB_IJNSC_ILi32EEEEEEEEENS_6half_tESM_NSA_8TiledMMAINSA_8MMA_AtomIJNSA_4SM904GMMA26MMA_64x128x16_F32F16F16_SSILNSQ_5MajorE0ELSS_1ELNSQ_7ScaleInE1ELST_1EEEEEENSA_6LayoutINSB_IJSE_SE_SE_EEENSB_IJNSC_ILi0EEESY_SY_EEEEENSB_IJNSA_10UnderscoreES11_S11_EEEEENS7_6detail26Sm90ImplicitGemmTileTraitsINSA_20SM90_TMA_LOAD_IM2COLENSA_14ComposedLayoutINSA_7SwizzleILi2ELi4ELi3EEENSA_18smem_ptr_flag_bitsILi16EEENSW_INSB_IJNSB_IJNSC_ILi8EEENSC_ILi16EEEEEENSB_IJSJ_SE_EEENSB_IJSE_NSC_ILi14EEEEEEEEENSB_IJNSB_IJSJ_NSC_ILi256EEEEEENSB_IJSE_SY_EEENSB_IJSY_NSC_ILi4096EEEEEEEEEEEEEvEENS15_INSA_23SM90_TMA_LOAD_MULTICASTENS17_INS18_ILi3ELi4ELi3EEES1B_NSW_INSB_IJNSB_IJNSC_ILi64EEESD_EEENSB_IJS1C_NSC_ILi4EEEEEES1H_EEENSB_IJNSB_IJSE_NSC_ILi2048EEEEEENSB_IJS1U_NSC_ILi512EEEEEES1N_EEEEEEEvEEEENS_8epilogue10collective6detail29Sm90TmaWarpSpecializedAdapterINS29_15DefaultEpilogueISM_NSB_IJNSB_IJlllEEESE_SY_EEES2E_NS28_6thread17LinearCombinationISM_Li1EffLNS2F_9ScaleType4KindE0ELNS_15FloatRoundStyleE2ESM_EENS_4gemm15EpilogueDefaultEEEEEvvEEEEvNT_6ParamsE)
        .other          _ZN7cutlass13device_kernelINS_4conv6kernel13ConvUniversalINS1_16ConvProblemShapeILNS1_8OperatorE1ELi2EEENS1_10collective14CollectiveConvINS1_46MainloopSm90TmaGmmaWarpSpecializedImplicitGemmILS5_1ELi14ELi2EN4cute5tupleIJNSA_1CILi2EEENSC_ILi1EEESE_EEENS1_36KernelImplicitTmaWarpSpecializedSm90ELi1EEENSB_IJNSC_ILi128EEESI_NSB_IJNSC_ILi32EEEEEEEEENS_6half_tESM_NSA_8TiledMMAINSA_8MMA_AtomIJNSA_4SM904GMMA26MMA_64x128x16_F32F16F16_SSILNSQ_5MajorE0ELSS_1ELNSQ_7ScaleInE1ELST_1EEEEEENSA_6LayoutINSB_IJSE_SE_SE_EEENSB_IJNSC_ILi0EEESY_SY_EEEEENSB_IJNSA_10UnderscoreES11_S11_EEEEENS7_6detail26Sm90ImplicitGemmTileTraitsINSA_20SM90_TMA_LOAD_IM2COLENSA_14ComposedLayoutINSA_7SwizzleILi2ELi4ELi3EEENSA_18smem_ptr_flag_bitsILi16EEENSW_INSB_IJNSB_IJNSC_ILi8EEENSC_ILi16EEEEEENSB_IJSJ_SE_EEENSB_IJSE_NSC_ILi14EEEEEEEEENSB_IJNSB_IJSJ_NSC_ILi256EEEEEENSB_IJSE_SY_EEENSB_IJSY_NSC_ILi4096EEEEEEEEEEEEEvEENS15_INSA_23SM90_TMA_LOAD_MULTICASTENS17_INS18_ILi3ELi4ELi3EEES1B_NSW_INSB_IJNSB_IJNSC_ILi64EEESD_EEENSB_IJS1C_NSC_ILi4EEEEEES1H_EEENSB_IJNSB_IJSE_NSC_ILi2048EEEEEENSB_IJS1U_NSC_ILi512EEEEEES1N_EEEEEEEvEEEENS_8epilogue10collective6detail29Sm90TmaWarpSpecializedAdapterINS29_15DefaultEpilogueISM_NSB_IJNSB_IJlllEEESE_SY_EEES2E_NS28_6thread17LinearCombinationISM_Li1EffLNS2F_9ScaleType4KindE0ELNS_15FloatRoundStyleE2ESM_EENS_4gemm15EpilogueDefaultEEEEEvvEEEEvNT_6ParamsE,@"STO_CUDA_ENTRY STV_DEFAULT"
_ZN7cutlass13device_kernelINS_4conv6kernel13ConvUniversalINS1_16ConvProblemShapeILNS1_8OperatorE1ELi2EEENS1_10collective14CollectiveConvINS1_46MainloopSm90TmaGmmaWarpSpecializedImplicitGemmILS5_1ELi14ELi2EN4cute5tupleIJNSA_1CILi2EEENSC_ILi1EEESE_EEENS1_36KernelImplicitTmaWarpSpecializedSm90ELi1EEENSB_IJNSC_ILi128EEESI_NSB_IJNSC_ILi32EEEEEEEEENS_6half_tESM_NSA_8TiledMMAINSA_8MMA_AtomIJNSA_4SM904GMMA26MMA_64x128x16_F32F16F16_SSILNSQ_5MajorE0ELSS_1ELNSQ_7ScaleInE1ELST_1EEEEEENSA_6LayoutINSB_IJSE_SE_SE_EEENSB_IJNSC_ILi0EEESY_SY_EEEEENSB_IJNSA_10UnderscoreES11_S11_EEEEENS7_6detail26Sm90ImplicitGemmTileTraitsINSA_20SM90_TMA_LOAD_IM2COLENSA_14ComposedLayoutINSA_7SwizzleILi2ELi4ELi3EEENSA_18smem_ptr_flag_bitsILi16EEENSW_INSB_IJNSB_IJNSC_ILi8EEENSC_ILi16EEEEEENSB_IJSJ_SE_EEENSB_IJSE_NSC_ILi14EEEEEEEEENSB_IJNSB_IJSJ_NSC_ILi256EEEEEENSB_IJSE_SY_EEENSB_IJSY_NSC_ILi4096EEEEEEEEEEEEEvEENS15_INSA_23SM90_TMA_LOAD_MULTICASTENS17_INS18_ILi3ELi4ELi3EEES1B_NSW_INSB_IJNSB_IJNSC_ILi64EEESD_EEENSB_IJS1C_NSC_ILi4EEEEEES1H_EEENSB_IJNSB_IJSE_NSC_ILi2048EEEEEENSB_IJS1U_NSC_ILi512EEEEEES1N_EEEEEEEvEEEENS_8epilogue10collective6detail29Sm90TmaWarpSpecializedAdapterINS29_15DefaultEpilogueISM_NSB_IJNSB_IJlllEEESE_SY_EEES2E_NS28_6thread17LinearCombinationISM_Li1EffLNS2F_9ScaleType4KindE0ELNS_15FloatRoundStyleE2ESM_EENS_4gemm15EpilogueDefaultEEEEEvvEEEEvNT_6ParamsE:
[----:B------:R-:W-:Y:S01]  /*0000*/  LDC R1, c[0x0][0x28] ;  /* 0x00000a00ff017b82 */ /* 0x000fe20000000800 */
[----:B------:R-:W0:Y:S01]  /*0010*/  S2R R11, SR_TID.X ;  /* 0x00000000000b7919 */ /* 0x000e220000002100 */
[----:B------:R-:W-:Y:S01]  /*0020*/  ELECT P0, URZ, PT ;  /* 0x00000000003f782f */ /* 0x000fe20003800000 */
[----:B------:R-:W-:Y:S01]  /*0030*/  BSSY B0, `(.L_x_0) ;  /* 0x0000010000007945 */ /* 0x000fe20003800000 */
[----:B------:R-:W1:Y:S01]  /*0040*/  S2R R12, SR_CTAID.X ;  /* 0x00000000000c7919 */ /* 0x000e620000002500 */
[--C-:B0-----:R-:W-:Y:S02]  /*0050*/  SHF.R.U32.HI R0, RZ, 0x5, R11.reuse ;  /* 0x00000005ff007819 */ /* 0x101fe4000001160b */
[----:B------:R-:W-:-:S03]  /*0060*/  SHF.R.U32.HI R3, RZ, 0x7, R11 ;  /* 0x00000007ff037819 */ /* 0x000fc6000001160b */
[----:B------:R-:W0:Y:S04]  /*0070*/  SHFL.IDX PT, R2, R0, RZ, 0x1f ;  /* 0x00001fff00027589 */ /* 0x000e2800000e0000 */
[----:B------:R2:W3:Y:S01]  /*0080*/  SHFL.IDX PT, R10, R3, RZ, 0x1f ;  /* 0x00001fff030a7589 */ /* 0x0004e200000e0000 */
[----:B0-----:R-:W-:-:S13]  /*0090*/  ISETP.NE.OR P0, PT, R2, RZ, !P0 ;  /* 0x000000ff0200720c */ /* 0x001fda0004705670 */
[----:B-123--:R-:W-:Y:S05]  /*00a0*/  @P0 BRA `(.L_x_1) ;  /* 0x0000000000200947 */ /* 0x00efea0003800000 */
[----:B------:R-:W-:Y:S02]  /*00b0*/  ULDC.64 UR4, c[0x0][0x198] ;  /* 0x0000660000047ab9 */ /* 0x000fe40000000a00 */
[----:B------:R-:W-:Y:S02]  /*00c0*/  UIADD3 UR6, UP0, UR4, 0xf0, URZ ;  /* 0x000000f004067890 */ /* 0x000fe4000ff1e03f */
[----:B------:R-:W-:Y:S02]  /*00d0*/  UIADD3 UR4, UP1, UR4, 0x1f0, URZ ;  /* 0x000001f004047890 */ /* 0x000fe4000ff3e03f */
[----:B------:R-:W-:Y:S02]  /*00e0*/  UIADD3.X UR7, URZ, UR5, URZ, UP0, !UPT ;  /* 0x000000053f077290 */ /* 0x000fe400087fe43f */
[----:B------:R-:W-:-:S07]  /*00f0*/  UIADD3.X UR5, URZ, UR5, URZ, UP1, !UPT ;  /* 0x000000053f057290 */ /* 0x000fce0008ffe43f */
[----:B------:R0:W-:Y:S02]  /*0100*/  UTMACCTL.PF [UR6] ;  /* 0x00000000060079b9 */ /* 0x0001e40008040000 */
[----:B------:R0:W-:Y:S02]  /*0110*/  UTMACCTL.PF [UR4] ;  /* 0x00000000040079b9 */ /* 0x0001e40008040000 */
[----:B0-----:R-:W-:Y:S01]  /*0120*/  NOP ;  /* 0x0000000000007918 */ /* 0x001fe20000000000 */
.L_x_1:
[----:B------:R-:W-:Y:S05]  /*0130*/  BSYNC B0 ;  /* 0x0000000000007941 */ /* 0x000fea0003800000 */
.L_x_0:
[----:B------:R-:W0:Y:S01]  /*0140*/  SHFL.IDX PT, R0, R0, RZ, 0x1f ;  /* 0x00001fff00007589 */ /* 0x000e2200000e0000 */
[----:B------:R-:W-:Y:S02]  /*0150*/  SHF.R.S32.HI R4, RZ, 0x1f, R11 ;  /* 0x0000001fff047819 */ /* 0x000fe4000001140b */
[----:B------:R-:W-:Y:S01]  /*0160*/  I2FP.F32.U32 R6, R12 ;  /* 0x0000000c00067245 */ /* 0x000fe20000201000 */
[----:B------:R-:W1:Y:S01]  /*0170*/  S2R R13, SR_CTAID.Y ;  /* 0x00000000000d7919 */ /* 0x000e620000002600 */
[----:B------:R-:W-:-:S04]  /*0180*/  LEA.HI R4, R4, R11, RZ, 0x7 ;  /* 0x0000000b04047211 */ /* 0x000fc800078f38ff */
[----:B------:R-:W-:-:S05]  /*0190*/  LOP3.LUT R4, R4, 0xffffff80, RZ, 0xc0, !PT ;  /* 0xffffff8004047812 */ /* 0x000fca00078ec0ff */
[----:B------:R-:W-:-:S05]  /*01a0*/  IMAD.IADD R14, R11, 0x1, -R4 ;  /* 0x000000010b0e7824 */ /* 0x000fca00078e0a04 */
[----:B------:R-:W-:-:S04]  /*01b0*/  SHF.R.S32.HI R3, RZ, 0x1f, R14 ;  /* 0x0000001fff037819 */ /* 0x000fc8000001140e */
[----:B------:R-:W-:Y:S02]  /*01c0*/  LEA.HI R3, R3, R14, RZ, 0x3 ;  /* 0x0000000e03037211 */ /* 0x000fe400078f18ff */
[----:B0-----:R-:W-:Y:S02]  /*01d0*/  ISETP.NE.AND P0, PT, R0, RZ, PT ;  /* 0x000000ff0000720c */ /* 0x001fe40003f05270 */
[--C-:B------:R-:W-:Y:S02]  /*01e0*/  SHF.R.S32.HI R4, RZ, 0x3, R3.reuse ;  /* 0x00000003ff047819 */ /* 0x100fe40000011403 */
[----:B------:R-:W-:Y:S02]  /*01f0*/  SHF.R.S32.HI R3, RZ, 0x1f, R3 ;  /* 0x0000001fff037819 */ /* 0x000fe40000011403 */
[----:B------:R-:W-:-:S07]  /*0200*/  SHF.R.S32.HI R5, RZ, 0x1f, R0 ;  /* 0x0000001fff057819 */ /* 0x000fce0000011400 */
[----:B-1----:R-:W-:Y:S05]  /*0210*/  @P0 BRA `(.L_x_2) ;  /* 0x0000000000b40947 */ /* 0x002fea0003800000 */
[----:B------:R-:W-:Y:S01]  /*0220*/  ELECT P0, URZ, PT ;  /* 0x00000000003f782f */ /* 0x000fe20003800000 */
[----:B------:R-:W-:-:S12]  /*0230*/  BSSY B0, `(.L_x_2) ;  /* 0x000002b000007945 */ /* 0x000fd80003800000 */
[----:B------:R-:W-:Y:S05]  /*0240*/  @!P0 BRA `(.L_x_3) ;  /* 0x0000000000a48947 */ /* 0x000fea0003800000 */
[----:B------:R-:W0:Y:S01]  /*0250*/  S2UR UR8, SR_CgaCtaId ;  /* 0x00000000000879c3 */ /* 0x000e220000008800 */
[----:B------:R-:W-:Y:S01]  /*0260*/  UMOV UR4, 0x400 ;  /* 0x0000040000047882 */ /* 0x000fe20000000000 */
[----:B------:R-:W-:Y:S01]  /*0270*/  UMOV UR5, 0x1 ;  /* 0x0000000100057882 */ /* 0x000fe20000000000 */
[----:B------:R-:W-:Y:S02]  /*0280*/  UMOV UR6, 0x2 ;  /* 0x0000000200067882 */ /* 0x000fe40000000000 */
[----:B------:R-:W-:-:S04]  /*0290*/  UIADD3 UR6, -UR6, 0x100000, URZ ;  /* 0x0010000006067890 */ /* 0x000fc8000fffe13f */
[----:B------:R-:W-:Y:S02]  /*02a0*/  USHF.L.U32 UR7, UR6, 0xb, URZ ;  /* 0x0000000b06077899 */ /* 0x000fe4000800063f */
[----:B------:R-:W-:Y:S02]  /*02b0*/  USHF.L.U32 UR6, UR6, 0x1, URZ ;  /* 0x0000000106067899 */ /* 0x000fe4000800063f */
[----:B0-----:R-:W-:Y:S02]  /*02c0*/  ULEA UR8, UR8, UR4, 0x18 ;  /* 0x0000000408087291 */ /* 0x001fe4000f8ec03f */
[----:B------:R-:W-:-:S04]  /*02d0*/  UIADD3 UR4, -UR5, 0x100000, URZ ;  /* 0x0010000005047890 */ /* 0x000fc8000fffe13f */
[----:B------:R-:W-:Y:S02]  /*02e0*/  USHF.L.U32 UR5, UR4, 0xb, URZ ;  /* 0x0000000b04057899 */ /* 0x000fe4000800063f */
[----:B------:R-:W-:Y:S01]  /*02f0*/  USHF.L.U32 UR4, UR4, 0x1, URZ ;  /* 0x0000000104047899 */ /* 0x000fe2000800063f */
[----:B------:R-:W0:Y:S11]  /*0300*/  FENCE.VIEW.ASYNC.S ;  /* 0x00000000000073c6 */ /* 0x000e360000000000 */
[----:B0-----:R0:W1:Y:S01]  /*0310*/  SYNCS.EXCH.64 URZ, [UR8+0x38000], UR4 ;  /* 0x03800004083f75b2 */ /* 0x0010620008000100 */
[----:B------:R0:W2:Y:S01]  /*0320*/  SYNCS.EXCH.64 URZ, [UR8+0x38070], UR6 ;  /* 0x03807006083f75b2 */ /* 0x0000a20008000100 */
[----:B------:R0:W3:Y:S01]  /*0330*/  SYNCS.EXCH.64 URZ, [UR8+0x38008], UR4 ;  /* 0x03800804083f75b2 */ /* 0x0000e20008000100 */
[----:B------:R0:W4:Y:S01]  /*0340*/  SYNCS.EXCH.64 URZ, [UR8+0x38078], UR6 ;  /* 0x03807806083f75b2 */ /* 0x0001220008000100 */
[----:B------:R0:W0:Y:S01]  /*0350*/  SYNCS.EXCH.64 URZ, [UR8+0x38010], UR4 ;  /* 0x03801004083f75b2 */ /* 0x0000220008000100 */
        /* <DEDUP_REMOVED lines=23> */
[----:B-1234-:R-:W-:Y:S01]  /*04d0*/  NOP ;  /* 0x0000000000007918 */ /* 0x01efe20000000000 */
.L_x_3:
[----:B0-----:R-:W-:Y:S05]  /*04e0*/  BSYNC B0 ;  /* 0x0000000000007941 */ /* 0x001fea0003800000 */
.L_x_2:
[----:B------:R-:W-:Y:S01]  /*04f0*/  ULDC UR4, c[0x0][0x150] ;  /* 0x0000540000047ab9 */ /* 0x000fe20000000800 */
[----:B------:R-:W-:Y:S01]  /*0500*/  LEA.HI R3, R3, R4, RZ, 0x2 ;  /* 0x0000000403037211 */ /* 0x000fe200078f10ff */
[----:B------:R-:W-:Y:S01]  /*0510*/  FMUL R6, R6, UR4 ;  /* 0x0000000406067c20 */ /* 0x000fe20008400000 */
[----:B------:R-:W-:Y:S01]  /*0520*/  LEA.HI R5, R5, R0, RZ, 0x2 ;  /* 0x0000000005057211 */ /* 0x000fe200078f10ff */
[----:B------:R-:W-:Y:S01]  /*0530*/  ULDC UR4, c[0x0][0x154] ;  /* 0x0000550000047ab9 */ /* 0x000fe20000000800 */
[----:B------:R-:W-:Y:S01]  /*0540*/  LOP3.LUT R3, R3, 0xfffffffc, RZ, 0xc0, !PT ;  /* 0xfffffffc03037812 */ /* 0x000fe200078ec0ff */
[----:B------:R-:W0:Y:S01]  /*0550*/  LDC R8, c[0x0][0x140] ;  /* 0x00005000ff087b82 */ /* 0x000e220000000800 */
[----:B------:R-:W-:Y:S01]  /*0560*/  LOP3.LUT R5, R5, 0x3ffffffc, RZ, 0xc0, !PT ;  /* 0x3ffffffc05057812 */ /* 0x000fe200078ec0ff */
[----:B------:R-:W1:Y:S01]  /*0570*/  F2I.U32.TRUNC.NTZ R6, R6 ;  /* 0x0000000600067305 */ /* 0x000e62000020f000 */
[----:B------:R-:W-:Y:S01]  /*0580*/  LOP3.LUT P0, RZ, R14, 0x7, RZ, 0xc0, !PT ;  /* 0x000000070eff7812 */ /* 0x000fe2000780c0ff */
[----:B------:R-:W-:Y:S01]  /*0590*/  IMAD.IADD R3, R4, 0x1, -R3 ;  /* 0x0000000104037824 */ /* 0x000fe200078e0a03 */
[----:B------:R-:W-:Y:S01]  /*05a0*/  I2FP.F32.U32 R4, R13 ;  /* 0x0000000d00047245 */ /* 0x000fe20000201000 */
[----:B------:R-:W-:Y:S01]  /*05b0*/  IMAD.IADD R0, R0, 0x1, -R5 ;  /* 0x0000000100007824 */ /* 0x000fe200078e0a05 */
[----:B------:R-:W-:Y:S01]  /*05c0*/  ISETP.NE.AND P3, PT, R10, 0x1, PT ;  /* 0x000000010a00780c */ /* 0x000fe20003f65270 */
[----:B------:R-:W-:Y:S01]  /*05d0*/  NOP ;  /* 0x0000000000007918 */ /* 0x000fe20000000000 */
[----:B------:R-:W-:Y:S01]  /*05e0*/  NOP ;  /* 0x0000000000007918 */ /* 0x000fe20000000000 */
[----:B------:R-:W-:-:S02]  /*05f0*/  IMAD R0, R0, 0x4, R3 ;  /* 0x0000000400007824 */ /* 0x000fc400078e0203 */
[----:B------:R-:W-:Y:S01]  /*0600*/  FMUL R7, R4, UR4 ;  /* 0x0000000404077c20 */ /* 0x000fe20008400000 */
[----:B------:R-:W-:Y:S02]  /*0610*/  ULDC UR4, c[0x0][0x144] ;  /* 0x0000510000047ab9 */ /* 0x000fe40000000800 */
[C---:B------:R-:W-:Y:S01]  /*0620*/  LEA.HI R3, R0.reuse, R0, RZ, 0x1 ;  /* 0x0000000000037211 */ /* 0x040fe200078f08ff */
[----:B-1----:R-:W-:Y:S02]  /*0630*/  IMAD.MOV R5, RZ, RZ, -R6 ;  /* 0x000000ffff057224 */ /* 0x002fe400078e0a06 */
[----:B------:R-:W1:Y:S01]  /*0640*/  F2I.U32.TRUNC.NTZ R7, R7 ;  /* 0x0000000700077305 */ /* 0x000e62000020f000 */
[----:B------:R-:W-:Y:S01]  /*0650*/  LOP3.LUT R3, R3, 0xfffffffe, RZ, 0xc0, !PT ;  /* 0xfffffffe03037812 */ /* 0x000fe200078ec0ff */
[----:B------:R-:W-:Y:S01]  /*0660*/  IMAD R4, R5, UR4, R12 ;  /* 0x0000000405047c24 */ /* 0x000fe2000f8e020c */
[----:B------:R-:W-:Y:S01]  /*0670*/  ULDC UR4, c[0x0][0x148] ;  /* 0x0000520000047ab9 */ /* 0x000fe20000000800 */
[----:B------:R-:W-:Y:S01]  /*0680*/  IMAD.SHL.U32 R5, R0, 0x4, RZ ;  /* 0x0000000400057824 */ /* 0x000fe200078e00ff */
[----:B0-----:R-:W-:Y:S01]  /*0690*/  ISETP.EQ.U32.AND P1, PT, R8, 0x1, PT ;  /* 0x000000010800780c */ /* 0x001fe20003f22070 */
[----:B------:R-:W-:-:S03]  /*06a0*/  IMAD.IADD R3, R0, 0x1, -R3 ;  /* 0x0000000100037824 */ /* 0x000fc600078e0a03 */
[----:B------:R-:W-:Y:S02]  /*06b0*/  LOP3.LUT R0, R0, 0xc, R5, 0x78, !PT ;  /* 0x0000000c00007812 */ /* 0x000fe400078e7805 */
[----:B------:R-:W-:Y:S02]  /*06c0*/  ISETP.NE.AND P4, PT, R3, R4, PT ;  /* 0x000000040300720c */ /* 0x000fe40003f85270 */
[----:B------:R-:W-:Y:S01]  /*06d0*/  SHF.R.S32.HI R3, RZ, 0x1f, R2 ;  /* 0x0000001fff037819 */ /* 0x000fe20000011402 */
[----:B-1----:R-:W-:Y:S01]  /*06e0*/  IMAD.MOV R6, RZ, RZ, -R7 ;  /* 0x000000ffff067224 */ /* 0x002fe200078e0a07 */
[----:B------:R-:W-:Y:S02]  /*06f0*/  ISETP.LT.U32.AND P0, PT, R0, 0x2, !P0 ;  /* 0x000000020000780c */ /* 0x000fe40004701070 */
[----:B------:R-:W-:Y:S01]  /*0700*/  LEA.HI R3, R3, R2, RZ, 0x2 ;  /* 0x0000000203037211 */ /* 0x000fe200078f10ff */
[----:B------:R-:W-:-:S03]  /*0710*/  IMAD R7, R6, UR4, R13 ;  /* 0x0000000406077c24 */ /* 0x000fc6000f8e020d */
[----:B------:R-:W-:-:S03]  /*0720*/  LOP3.LUT R3, R3, 0xfffffffc, RZ, 0xc0, !PT ;  /* 0xfffffffc03037812 */ /* 0x000fc600078ec0ff */
[----:B------:R-:W-:Y:S02]  /*0730*/  @P4 LEA.HI R4, R0, R0, RZ, 0x1 ;  /* 0x0000000000044211 */ /* 0x000fe400078f08ff */
[----:B------:R-:W-:Y:S01]  /*0740*/  IMAD.IADD R5, R2, 0x1, -R3 ;  /* 0x0000000102057824 */ /* 0x000fe200078e0a03 */
[----:B------:R-:W-:Y:S02]  /*0750*/  SEL R3, RZ, 0x1, !P0 ;  /* 0x00000001ff037807 */ /* 0x000fe40004000000 */
[----:B------:R-:W-:Y:S02]  /*0760*/  @P4 SHF.R.S32.HI R4, RZ, 0x1, R4 ;  /* 0x00000001ff044819 */ /* 0x000fe40000011404 */
[----:B------:R-:W-:Y:S02]  /*0770*/  LOP3.LUT P2, RZ, R10, R5, RZ, 0xfc, !PT ;  /* 0x000000050aff7212 */ /* 0x000fe4000784fcff */
[----:B------:R-:W-:Y:S01]  /*0780*/  @P4 ISETP.NE.AND P5, PT, R4, R7, PT ;  /* 0x000000070400420c */ /* 0x000fe20003fa5270 */
[----:B------:R-:W-:Y:S01]  /*0790*/  IMAD.MOV.U32 R4, RZ, RZ, 0x1 ;  /* 0x00000001ff047424 */ /* 0x000fe200078e00ff */
[----:B------:R-:W-:-:S02]  /*07a0*/  SEL R2, RZ, 0x1, P2 ;  /* 0x00000001ff027807 */ /* 0x000fc40001000000 */
[----:B------:R-:W-:Y:S02]  /*07b0*/  @P4 SEL R4, RZ, 0x1, P5 ;  /* 0x00000001ff044807 */ /* 0x000fe40002800000 */
[----:B------:R-:W-:Y:S02]  /*07c0*/  SEL R2, R2, 0x2, P3 ;  /* 0x0000000202027807 */ /* 0x000fe40001800000 */
[----:B------:R-:W-:Y:S01]  /*07d0*/  LOP3.LUT R4, R4, R3, RZ, 0xc0, !PT ;  /* 0x0000000304047212 */ /* 0x000fe200078ec0ff */
[----:B------:R-:W-:Y:S06]  /*07e0*/  @!P1 BRA `(.L_x_4) ;  /* 0x0000000000089947 */ /* 0x000fec0003800000 */
[----:B------:R-:W-:Y:S01]  /*07f0*/  UCGABAR_ARV ;  /* 0x00000000000079c7 */ /* 0x000fe20008000000 */
[----:B------:R-:W-:Y:S05]  /*0800*/  BRA `(.L_x_5) ;  /* 0x0000000000047947 */ /* 0x000fea0003800000 */
.L_x_4:
[----:B------:R-:W-:Y:S01]  /*0810*/  NOP ;  /* 0x0000000000007918 */ /* 0x000fe20000000000 */
.L_x_5:
[----:B------:R-:W-:Y:S01]  /*0820*/  ULDC.64 UR4, c[0x0][0x598] ;  /* 0x0001660000047ab9 */ /* 0x000fe20000000a00 */
[----:B------:R-:W-:Y:S01]  /*0830*/  ULDC.64 UR12, c[0x0][0x208] ;  /* 0x00008200000c7ab9 */ /* 0x000fe20000000a00 */
[----:B------:R-:W-:-:S04]  /*0840*/  ISETP.NE.U32.AND P0, PT, RZ, UR4, PT ;  /* 0x00000004ff007c0c */ /* 0x000fc8000bf05070 */
[----:B------:R-:W-:-:S13]  /*0850*/  ISETP.NE.AND.EX P0, PT, RZ, UR5, PT, P0 ;  /* 0x00000005ff007c0c */ /* 0x000fda000bf05300 */
[----:B------:R-:W-:Y:S05]  /*0860*/  @!P0 BRA `(.L_x_6) ;  /* 0x00000000001c8947 */ /* 0x000fea0003800000 */
[----:B------:R-:W0:Y:S02]  /*0870*/  LDC.64 R6, c[0x0][0x598] ;  /* 0x00016600ff067b82 */ /* 0x000e240000000a00 */
[----:B0-----:R-:W2:Y:S02]  /*0880*/  LDG.E.64 R6, desc[UR12][R6.64] ;  /* 0x0000000c06067981 */ /* 0x001ea4000c1e1b00 */
[----:B--2---:R-:W-:-:S04]  /*0890*/  ISETP.NE.U32.AND P0, PT, R6, RZ, PT ;  /* 0x000000ff0600720c */ /* 0x004fc80003f05070 */
[----:B------:R-:W-:-:S13]  /*08a0*/  ISETP.NE.AND.EX P0, PT, R7, RZ, PT, P0 ;  /* 0x000000ff0700720c */ /* 0x000fda0003f05300 */
[----:B------:R-:W-:Y:S05]  /*08b0*/  @!P0 BRA `(.L_x_6) ;  /* 0x0000000000088947 */ /* 0x000fea0003800000 */
[----:B------:R0:W5:Y:S01]  /*08c0*/  LD.E R8, desc[UR12][R6.64] ;  /* 0x0000000c06087980 */ /* 0x000162000c101900 */
[----:B------:R-:W-:Y:S05]  /*08d0*/  BRA `(.L_x_7) ;  /* 0x0000000000207947 */ /* 0x000fea0003800000 */
.L_x_6:
[----:B------:R-:W-:Y:S02]  /*08e0*/  ULDC.64 UR4, c[0x0][0x588] ;  /* 0x0001620000047ab9 */ /* 0x000fe40000000a00 */
[----:B------:R-:W-:-:S04]  /*08f0*/  ISETP.NE.U32.AND P0, PT, RZ, UR4, PT ;  /* 0x00000004ff007c0c */ /* 0x000fc8000bf05070 */
[----:B------:R-:W-:-:S13]  /*0900*/  ISETP.NE.AND.EX P0, PT, RZ, UR5, PT, P0 ;  /* 0x00000005ff007c0c */ /* 0x000fda000bf05300 */
[----:B------:R-:W-:Y:S05]  /*0910*/  @!P0 BRA `(.L_x_8) ;  /* 0x00000000000c8947 */ /* 0x000fea0003800000 */
[----:B------:R-:W0:Y:S02]  /*0920*/  LDC.64 R8, c[0x0][0x588] ;  /* 0x00016200ff087b82 */ /* 0x000e240000000a00 */
[----:B0-----:R1:W5:Y:S01]  /*0930*/  LDG.E R8, desc[UR12][R8.64] ;  /* 0x0000000c08087981 */ /* 0x001362000c1e1900 */
[----:B------:R-:W-:Y:S05]  /*0940*/  BRA `(.L_x_7) ;  /* 0x0000000000047947 */ /* 0x000fea0003800000 */
.L_x_8:
[----:B------:R-:W2:Y:S02]  /*0950*/  LDC R8, c[0x0][0x580] ;  /* 0x00016000ff087b82 */ /* 0x000ea40000000800 */
.L_x_7:
[----:B------:R-:W-:Y:S02]  /*0960*/  ULDC.64 UR4, c[0x0][0x5a0] ;  /* 0x0001680000047ab9 */ /* 0x000fe40000000a00 */
[----:B------:R-:W-:-:S04]  /*0970*/  ISETP.NE.U32.AND P0, PT, RZ, UR4, PT ;  /* 0x00000004ff007c0c */ /* 0x000fc8000bf05070 */
[----:B------:R-:W-:-:S13]  /*0980*/  ISETP.NE.AND.EX P0, PT, RZ, UR5, PT, P0 ;  /* 0x00000005ff007c0c */ /* 0x000fda000bf05300 */
[----:B------:R-:W-:Y:S05]  /*0990*/  @!P0 BRA `(.L_x_9) ;  /* 0x00000000001c8947 */ /* 0x000fea0003800000 */
[----:B0-----:R-:W0:Y:S02]  /*09a0*/  LDC.64 R6, c[0x0][0x5a0] ;  /* 0x00016800ff067b82 */ /* 0x001e240000000a00 */
[----:B0-----:R-:W3:Y:S02]  /*09b0*/  LDG.E.64 R6, desc[UR12][R6.64] ;  /* 0x0000000c06067981 */ /* 0x001ee4000c1e1b00 */
[----:B---3--:R-:W-:-:S04]  /*09c0*/  ISETP.NE.U32.AND P0, PT, R6, RZ, PT ;  /* 0x000000ff0600720c */ /* 0x008fc80003f05070 */
[----:B------:R-:W-:-:S13]  /*09d0*/  ISETP.NE.AND.EX P0, PT, R7, RZ, PT, P0 ;  /* 0x000000ff0700720c */ /* 0x000fda0003f05300 */
[----:B------:R-:W-:Y:S05]  /*09e0*/  @!P0 BRA `(.L_x_9) ;  /* 0x0000000000088947 */ /* 0x000fea0003800000 */
[----:B-1----:R0:W5:Y:S01]  /*09f0*/  LD.E R9, desc[UR12][R6.64] ;  /* 0x0000000c06097980 */ /* 0x002162000c101900 */
[----:B------:R-:W-:Y:S05]  /*0a00*/  BRA `(.L_x_10) ;  /* 0x0000000000207947 */ /* 0x000fea0003800000 */
.L_x_9:
[----:B------:R-:W-:Y:S02]  /*0a10*/  ULDC.64 UR4, c[0x0][0x590] ;  /* 0x0001640000047ab9 */ /* 0x000fe40000000a00 */
[----:B------:R-:W-:-:S04]  /*0a20*/  ISETP.NE.U32.AND P0, PT, RZ, UR4, PT ;  /* 0x00000004ff007c0c */ /* 0x000fc8000bf05070 */
[----:B------:R-:W-:-:S13]  /*0a30*/  ISETP.NE.AND.EX P0, PT, RZ, UR5, PT, P0 ;  /* 0x00000005ff007c0c */ /* 0x000fda000bf05300 */
[----:B------:R-:W-:Y:S05]  /*0a40*/  @!P0 BRA `(.L_x_11) ;  /* 0x00000000000c8947 */ /* 0x000fea0003800000 */
[----:B0-----:R-:W1:Y:S02]  /*0a50*/  LDC.64 R6, c[0x0][0x590] ;  /* 0x00016400ff067b82 */ /* 0x001e640000000a00 */
[----:B-1----:R1:W5:Y:S01]  /*0a60*/  LDG.E R9, desc[UR12][R6.64] ;  /* 0x0000000c06097981 */ /* 0x002362000c1e1900 */
[----:B------:R-:W-:Y:S05]  /*0a70*/  BRA `(.L_x_10) ;  /* 0x0000000000047947 */ /* 0x000fea0003800000 */
.L_x_11:
[----:B-1----:R-:W3:Y:S02]  /*0a80*/  LDC R9, c[0x0][0x584] ;  /* 0x00016100ff097b82 */ /* 0x002ee40000000800 */
.L_x_10:
[----:B------:R-:W4:Y:S08]  /*0a90*/  LDC R3, c[0x0][0x3c4] ;  /* 0x0000f100ff037b82 */ /* 0x000f300000000800 */
[----:B------:R-:W2:Y:S01]  /*0aa0*/  LDC.64 R16, c[0x0][0x3c8] ;  /* 0x0000f200ff107b82 */ /* 0x000ea20000000a00 */
[----:B----4-:R-:W-:-:S05]  /*0ab0*/  VIADD R3, R3, 0x1f ;  /* 0x0000001f03037836 */ /* 0x010fca0000000000 */
[----:B01----:R-:W-:-:S04]  /*0ac0*/  SHF.R.S32.HI R6, RZ, 0x1f, R3 ;  /* 0x0000001fff067819 */ /* 0x003fc80000011403 */
[----:B------:R-:W-:-:S04]  /*0ad0*/  LEA.HI R6, R6, R3, RZ, 0x5 ;  /* 0x0000000306067211 */ /* 0x000fc800078f28ff */
[----:B------:R-:W-:-:S05]  /*0ae0*/  SHF.R.S32.HI R7, RZ, 0x5, R6 ;  /* 0x00000005ff077819 */ /* 0x000fca0000011406 */
[----:B--2---:R-:W-:-:S04]  /*0af0*/  IMAD R6, R7, R16, RZ ;  /* 0x0000001007067224 */ /* 0x004fc800078e02ff */
[----:B------:R-:W-:Y:S01]  /*0b00*/  IMAD R3, R6, R17, RZ ;  /* 0x0000001106037224 */ /* 0x000fe200078e02ff */
[----:B------:R-:W-:Y:S06]  /*0b10*/  @!P1 BRA `(.L_x_12) ;  /* 0x00000000000c9947 */ /* 0x000fec0003800000 */
[----:B------:R-:W-:Y:S01]  /*0b20*/  UCGABAR_WAIT ;  /* 0x0000000000007dc7 */ /* 0x000fe20008000000 */
[----:B------:R-:W-:Y:S01]  /*0b30*/  CCTL.IVALL ;  /* 0x00000000ff00798f */ /* 0x000fe20002000000 */
[----:B------:R-:W-:Y:S05]  /*0b40*/  BRA `(.L_x_13) ;  /* 0x0000000000047947 */ /* 0x000fea0003800000 */
.L_x_12:
[----:B------:R-:W-:Y:S06]  /*0b50*/  BAR.SYNC.DEFER_BLOCKING 0x0 ;  /* 0x0000000000007b1d */ /* 0x000fec0000010000 */
.L_x_13:
[----:B------:R-:W-:-:S13]  /*0b60*/  ISETP.NE.AND P0, PT, R10, RZ, PT ;  /* 0x000000ff0a00720c */ /* 0x000fda0003f05270 */
[----:B------:R-:W-:Y:S05]  /*0b70*/  @!P0 BRA `(.L_x_14) ;  /* 0x0000008400f48947 */ /* 0x000fea0003800000 */
[----:B------:R-:W-:-:S13]  /*0b80*/  ISETP.NE.AND P0, PT, R10, 0x1, PT ;  /* 0x000000010a00780c */ /* 0x000fda0003f05270 */
[----:B------:R-:W-:Y:S05]  /*0b90*/  @P0 EXIT ;  /* 0x000000000000094d */ /* 0x000fea0003800000 */
[----:B------:R-:W-:Y:S01]  /*0ba0*/  ISETP.GE.AND P0, PT, R3, 0x1, PT ;  /* 0x000000010300780c */ /* 0x000fe20003f06270 */
[----:B------:R-:W-:Y:S01]  /*0bb0*/  UMOV UR4, URZ ;  /* 0x0000003f00047c82 */ /* 0x000fe20008000000 */
[----:B------:R-:W-:Y:S02]  /*0bc0*/  CS2R R86, SRZ ;  /* 0x0000000000567805 */ /* 0x000fe4000001ff00 */
[----:B------:R-:W-:Y:S02]  /*0bd0*/  CS2R R88, SRZ ;  /* 0x0000000000587805 */ /* 0x000fe4000001ff00 */
[----:B------:R-:W-:Y:S02]  /*0be0*/  CS2R R90, SRZ ;  /* 0x00000000005a7805 */ /* 0x000fe4000001ff00 */
[----:B------:R-:W-:Y:S02]  /*0bf0*/  CS2R R92, SRZ ;  /* 0x00000000005c7805 */ /* 0x000fe4000001ff00 */
[----:B------:R-:W-:-:S02]  /*0c00*/  CS2R R94, SRZ ;  /* 0x00000000005e7805 */ /* 0x000fc4000001ff00 */
[----:B------:R-:W-:Y:S02]  /*0c10*/  CS2R R96, SRZ ;  /* 0x0000000000607805 */ /* 0x000fe4000001ff00 */
        /* <DEDUP_REMOVED lines=57> */
[----:B------:R-:W-:Y:S01]  /*0fb0*/  CS2R R84, SRZ ;  /* 0x0000000000547805 */ /* 0x000fe2000001ff00 */
[----:B------:R-:W-:Y:S06]  /*0fc0*/  @!P0 BRA `(.L_x_15) ;  /* 0x0000000000988947 */ /* 0x000fec0003800000 */
[----:B------:R-:W-:-:S04]  /*0fd0*/  LOP3.LUT R5, R2, 0x1, RZ, 0xfc, !PT ;  /* 0x0000000102057812 */ /* 0x000fc800078efcff */
[----:B------:R-:W-:-:S13]  /*0fe0*/  ISETP.NE.AND P1, PT, R5, 0x3, PT ;  /* 0x000000030500780c */ /* 0x000fda0003f25270 */
[----:B------:R-:W-:Y:S05]  /*0ff0*/  @!P1 BRA `(.L_x_16) ;  /* 0x0000000000049947 */ /* 0x000fea0003800000 */
[----:B------:R-:W-:Y:S01]  /*1000*/  BPT.TRAP 0x1 ;  /* 0x000000040000795c */ /* 0x000fe20000300000 */
.L_x_16:
[----:B------:R-:W0:Y:S01]  /*1010*/  S2UR UR5, SR_CgaCtaId ;  /* 0x00000000000579c3 */ /* 0x000e220000008800 */
[----:B------:R-:W-:Y:S01]  /*1020*/  SHF.L.U32 R5, RZ, 0x1f, RZ ;  /* 0x0000001fff057819 */ /* 0x000fe200000006ff */
[----:B------:R-:W-:Y:S02]  /*1030*/  UMOV UR4, 0x400 ;  /* 0x0000040000047882 */ /* 0x000fe40000000000 */
[----:B0-----:R-:W-:-:S12]  /*1040*/  ULEA UR4, UR5, UR4, 0x18 ;  /* 0x0000000405047291 */ /* 0x001fd8000f8ec03f */
.L_x_17:
[----:B0-----:R-:W-:-:S04]  /*1050*/  IMAD.U32 R6, RZ, RZ, UR4 ;  /* 0x00000004ff067e24 */ /* 0x001fc8000f8e00ff */
[----:B------:R0:W1:Y:S03]  /*1060*/  SYNCS.PHASECHK.TRANS64.TRYWAIT P1, [R6+URZ+0x38000], R5 ;  /* 0x03800005060075a7 */ /* 0x000066000802017f */
[----:B-1----:R-:W-:Y:S05]  /*1070*/  @!P1 NANOSLEEP.SYNCS 0x989680 ;  /* 0x009896800000995d */ /* 0x002fea0003900000 */
[----:B------:R-:W1:Y:S02]  /*1080*/  @!P1 SYNCS.PHASECHK.TRANS64 P1, [R6+URZ+0x38000], R5 ;  /* 0x03800005060095a7 */ /* 0x000e64000802007f */
[----:B-1----:R-:W-:Y:S05]  /*1090*/  @!P1 BRA `(.L_x_17) ;  /* 0xfffffffc00ec9947 */ /* 0x002fea000383ffff */
[----:B------:R-:W-:Y:S01]  /*10a0*/  UIADD3 UR5, UR4, 0x1c000, URZ ;  /* 0x0001c00004057890 */ /* 0x000fe2000fffe03f */
[----:B------:R-:W-:Y:S01]  /*10b0*/  WARPGROUP.ARRIVE ;  /* 0x00000000000079c5 */ /* 0x000fe20000000000 */
[----:B------:R-:W-:Y:S02]  /*10c0*/  USHF.R.U32.HI UR4, URZ, 0x4, UR4 ;  /* 0x000000043f047899 */ /* 0x000fe40008011604 */
[----:B------:R-:W-:Y:S02]  /*10d0*/  USHF.R.U32.HI UR5, URZ, 0x4, UR5 ;  /* 0x000000043f057899 */ /* 0x000fe40008011605 */
[----:B------:R-:W-:Y:S02]  /*10e0*/  ULOP3.LUT UR4, UR4, 0x3fff, URZ, 0xc0, !UPT ;  /* 0x00003fff04047892 */ /* 0x000fe4000f8ec03f */
[----:B------:R-:W-:Y:S02]  /*10f0*/  ULOP3.LUT UR5, UR5, 0x3fff, URZ, 0xc0, !UPT ;  /* 0x00003fff05057892 */ /* 0x000fe4000f8ec03f */
[----:B------:R-:W-:-:S02]  /*1100*/  ULOP3.LUT UR8, UR4, 0x10000, URZ, 0xfc, !UPT ;  /* 0x0001000004087892 */ /* 0x000fc4000f8efc3f */
[----:B------:R-:W-:Y:S01]  /*1110*/  ULOP3.LUT UR9, UR5, 0x1000000, URZ, 0xfc, !UPT ;  /* 0x0100000005097892 */ /* 0x000fe2000f8efc3f */
[----:B------:R-:W-:Y:S02]  /*1120*/  UMOV UR7, 0x40000040 ;  /* 0x4000004000077882 */ /* 0x000fe40000000000 */
[----:B------:R-:W-:Y:S02]  /*1130*/  UMOV UR5, 0x80000020 ;  /* 0x8000002000057882 */ /* 0x000fe40000000000 */
[----:B------:R-:W-:Y:S02]  /*1140*/  UMOV UR4, UR8 ;  /* 0x0000000800047c82 */ /* 0x000fe40008000000 */
[----:B------:R-:W-:Y:S02]  /*1150*/  UMOV UR6, UR9 ;  /* 0x0000000900067c82 */ /* 0x000fe40008000000 */
[----:B------:R-:W-:Y:S01]  /*1160*/  HGMMA.64x128x16.F32 R88, gdesc[UR4].tnspB, RZ, !UPT ;  /* 0x41e00000045879f0 */ /* 0x000fe2000c7008ff */
[----:B------:R-:W-:Y:S01]  /*1170*/  UIADD3 UR4, UR8, 0x100, URZ ;  /* 0x0000010008047890 */ /* 0x000fe2000fffe03f */
[----:B------:R-:W-:-:S10]  /*1180*/  UMOV UR5, 0x80000020 ;  /* 0x8000002000057882 */ /* 0x000fd40000000000 */
[----:B------:R-:W-:Y:S01]  /*1190*/  HGMMA.64x128x16.F32 R24, gdesc[UR4].tnspB, RZ, !UPT ;  /* 0x41e00000041879f0 */ /* 0x000fe2000c7008ff */
[----:B------:R-:W-:Y:S02]  /*11a0*/  UIADD3 UR4, UR8, 0x2, URZ ;  /* 0x0000000208047890 */ /* 0x000fe4000fffe03f */
[----:B------:R-:W-:Y:S01]  /*11b0*/  UIADD3 UR6, UR9, 0x80, URZ ;  /* 0x0000008009067890 */ /* 0x000fe2000fffe03f */
[----:B------:R-:W-:Y:S01]  /*11c0*/  UMOV UR5, 0x80000020 ;  /* 0x8000002000057882 */ /* 0x000fe20000000000 */
[----:B------:R-:W-:-:S07]  /*11d0*/  UMOV UR7, 0x40000040 ;  /* 0x4000004000077882 */ /* 0x000fce0000000000 */
[----:B------:R-:W-:Y:S01]  /*11e0*/  HGMMA.64x128x16.F32 R88, gdesc[UR4].tnspB, R88 ;  /* 0x41e00000045879f0 */ /* 0x000fe20008700858 */
[----:B------:R-:W-:Y:S01]  /*11f0*/  UIADD3 UR4, UR8, 0x102, URZ ;  /* 0x0000010208047890 */ /* 0x000fe2000fffe03f */
[----:B------:R-:W-:-:S10]  /*1200*/  UMOV UR5, 0x80000020 ;  /* 0x8000002000057882 */ /* 0x000fd40000000000 */
[----:B------:R-:W-:Y:S01]  /*1210*/  HGMMA.64x128x16.F32 R24, gdesc[UR4].tnspB, R24, gsb0 ;  /* 0x41e00000041879f0 */ /* 0x000fe20008000818 */
[----:B------:R-:W-:-:S05]  /*1220*/  UMOV UR4, 0x1 ;  /* 0x0000000100047882 */ /* 0x000fca0000000000 */
.L_x_15:
[----:B0-----:R-:W-:-:S05]  /*1230*/  VIMNMX R6, R3, 0x1, PT ;  /* 0x0000000103067848 */ /* 0x001fca0003fe0100 */
[----:B------:R-:W-:-:S05]  /*1240*/  IMAD.IADD R6, R3, 0x1, -R6 ;  /* 0x0000000103067824 */ /* 0x000fca00078e0a06 */
[----:B------:R-:W-:-:S13]  /*1250*/  ISETP.GE.AND P1, PT, R6, 0x1, PT ;  /* 0x000000010600780c */ /* 0x000fda0003f26270 */
[----:B------:R-:W-:Y:S05]  /*1260*/  @!P1 BRA `(.L_x_18) ;  /* 0x00000004000c9947 */ /* 0x000fea0003800000 */
[----:B------:R-:W0:Y:S01]  /*1270*/  S2UR UR6, SR_CgaCtaId ;  /* 0x00000000000679c3 */ /* 0x000e220000008800 */
[----:B------:R-:W-:Y:S01]  /*1280*/  UMOV UR5, 0x400 ;  /* 0x0000040000057882 */ /* 0x000fe20000000000 */
[----:B------:R-:W-:Y:S01]  /*1290*/  LOP3.LUT R12, R2, 0x1, RZ, 0xfc, !PT ;  /* 0x00000001020c7812 */ /* 0x000fe200078efcff */
[----:B------:R-:W-:Y:S01]  /*12a0*/  IMAD.MOV.U32 R11, RZ, RZ, RZ ;  /* 0x000000ffff0b7224 */ /* 0x000fe200078e00ff */
[----:B------:R-:W-:Y:S01]  /*12b0*/  UISETP.NE.U32.AND UP0, UPT, UR4, URZ, UPT ;  /* 0x0000003f0400728c */ /* 0x000fe2000bf05070 */
[----:B------:R-:W-:Y:S02]  /*12c0*/  IMAD.MOV.U32 R3, RZ, RZ, R6 ;  /* 0x000000ffff037224 */ /* 0x000fe400078e0006 */
[----:B------:R-:W-:Y:S01]  /*12d0*/  IMAD.MOV.U32 R5, RZ, RZ, RZ ;  /* 0x000000ffff057224 */ /* 0x000fe200078e00ff */
[----:B0-----:R-:W-:-:S04]  /*12e0*/  ULEA UR7, UR6, UR5, 0x18 ;  /* 0x0000000506077291 */ /* 0x001fc8000f8ec03f */
[----:B------:R-:W-:Y:S02]  /*12f0*/  UIADD3 UR6, UR7, 0x1c000, URZ ;  /* 0x0001c00007067890 */ /* 0x000fe4000fffe03f */
[----:B------:R-:W-:Y:S02]  /*1300*/  USHF.R.U32.HI UR5, URZ, 0x4, UR7 ;  /* 0x000000043f057899 */ /* 0x000fe40008011607 */
[----:B------:R-:W-:Y:S02]  /*1310*/  USHF.R.U32.HI UR6, URZ, 0x4, UR6 ;  /* 0x000000043f067899 */ /* 0x000fe40008011606 */
[----:B------:R-:W-:Y:S02]  /*1320*/  ULOP3.LUT UR5, UR5, 0x3fff, URZ, 0xc0, !UPT ;  /* 0x00003fff05057892 */ /* 0x000fe4000f8ec03f */
[----:B------:R-:W-:Y:S02]  /*1330*/  ULOP3.LUT UR6, UR6, 0x3fff, URZ, 0xc0, !UPT ;  /* 0x00003fff06067892 */ /* 0x000fe4000f8ec03f */
[----:B------:R-:W-:-:S02]  /*1340*/  ULOP3.LUT UR14, UR5, 0x10000, URZ, 0xfc, !UPT ;  /* 0x00010000050e7892 */ /* 0x000fc4000f8efc3f */
[----:B------:R-:W-:-:S12]  /*1350*/  ULOP3.LUT UR15, UR6, 0x1000000, URZ, 0xfc, !UPT ;  /* 0x01000000060f7892 */ /* 0x000fd8000f8efc3f */
.L_x_23:
[----:B------:R-:W-:-:S13]  /*1360*/  ISETP.NE.AND P2, PT, R12, 0x3, PT ;  /* 0x000000030c00780c */ /* 0x000fda0003f45270 */
[----:B------:R-:W-:Y:S05]  /*1370*/  @!P2 BRA `(.L_x_19) ;  /* 0x000000000004a947 */ /* 0x000fea0003800000 */
[----:B------:R-:W-:Y:S01]  /*1380*/  BPT.TRAP 0x1 ;  /* 0x000000040000795c */ /* 0x000fe20000300000 */
.L_x_19:
[----:B------:R-:W-:Y:S01]  /*1390*/  SHF.L.U32 R7, R11, 0x1f, RZ ;  /* 0x0000001f0b077819 */ /* 0x000fe200000006ff */
[----:B------:R-:W-:-:S12]  /*13a0*/  ULEA UR5, UR4, UR7, 0x3 ;  /* 0x0000000704057291 */ /* 0x000fd8000f8e183f */
.L_x_20:
[----:B0-----:R-:W-:-:S04]  /*13b0*/  IMAD.U32 R10, RZ, RZ, UR5 ;  /* 0x00000005ff0a7e24 */ /* 0x001fc8000f8e00ff */
[----:B------:R0:W1:Y:S03]  /*13c0*/  SYNCS.PHASECHK.TRANS64.TRYWAIT P1, [R10+URZ+0x38000], R7 ;  /* 0x038000070a0075a7 */ /* 0x000066000802017f */
[----:B-1----:R-:W-:Y:S05]  /*13d0*/  @!P1 NANOSLEEP.SYNCS 0x989680 ;  /* 0x009896800000995d */ /* 0x002fea0003900000 */
[----:B------:R-:W1:Y:S02]  /*13e0*/  @!P1 SYNCS.PHASECHK.TRANS64 P1, [R10+URZ+0x38000], R7 ;  /* 0x038000070a0095a7 */ /* 0x000e64000802007f */
[----:B-1----:R-:W-:Y:S05]  /*13f0*/  @!P1 BRA `(.L_x_20) ;  /* 0xfffffffc00ec9947 */ /* 0x002fea000383ffff */
[----:B------:R-:W-:Y:S01]  /*1400*/  ULEA UR5, UR4, UR14, 0x9 ;  /* 0x0000000e04057291 */ /* 0x000fe2000f8e483f */
[----:B------:R-:W-:Y:S01]  /*1410*/  WARPGROUP.ARRIVE ;  /* 0x00000000000079c5 */ /* 0x000fe20000000000 */
[----:B------:R-:W-:Y:S01]  /*1420*/  ULEA UR6, UR4, UR15, 0x9 ;  /* 0x0000000f04067291 */ /* 0x000fe2000f8e483f */
[----:B------:R-:W-:Y:S01]  /*1430*/  UMOV UR9, 0x80000020 ;  /* 0x8000002000097882 */ /* 0x000fe20000000000 */
[----:B------:R-:W-:-:S03]  /*1440*/  UMOV UR11, 0x40000040 ;  /* 0x40000040000b7882 */ /* 0x000fc60000000000 */
[----:B------:R-:W-:Y:S02]  /*1450*/  UMOV UR8, UR5 ;  /* 0x0000000500087c82 */ /* 0x000fe40008000000 */
[----:B------:R-:W-:Y:S02]  /*1460*/  UMOV UR10, UR6 ;  /* 0x00000006000a7c82 */ /* 0x000fe40008000000 */
[----:B------:R-:W-:Y:S01]  /*1470*/  HGMMA.64x128x16.F32 R88, gdesc[UR8].tnspB, R88, UP0 ;  /* 0x41e00000085879f0 */ /* 0x000fe2000bf00858 */
[----:B------:R-:W-:Y:S01]  /*1480*/  UIADD3 UR8, UR5, 0x100, URZ ;  /* 0x0000010005087890 */ /* 0x000fe2000fffe03f */
[----:B------:R-:W-:-:S10]  /*1490*/  UMOV UR9, 0x80000020 ;  /* 0x8000002000097882 */ /* 0x000fd40000000000 */
[----:B------:R-:W-:Y:S01]  /*14a0*/  HGMMA.64x128x16.F32 R24, gdesc[UR8].tnspB, R24, UP0 ;  /* 0x41e00000081879f0 */ /* 0x000fe2000bf00818 */
[----:B------:R-:W-:Y:S02]  /*14b0*/  UIADD3 UR8, UR5, 0x2, URZ ;  /* 0x0000000205087890 */ /* 0x000fe4000fffe03f */
[----:B------:R-:W-:Y:S01]  /*14c0*/  UIADD3 UR10, UR6, 0x80, URZ ;  /* 0x00000080060a7890 */ /* 0x000fe2000fffe03f */
[----:B------:R-:W-:Y:S01]  /*14d0*/  UMOV UR9, 0x80000020 ;  /* 0x8000002000097882 */ /* 0x000fe20000000000 */
[----:B------:R-:W-:-:S07]  /*14e0*/  UMOV UR11, 0x40000040 ;  /* 0x40000040000b7882 */ /* 0x000fce0000000000 */
[----:B------:R-:W-:Y:S01]  /*14f0*/  HGMMA.64x128x16.F32 R88, gdesc[UR8].tnspB, R88 ;  /* 0x41e00000085879f0 */ /* 0x000fe20008700858 */
[----:B------:R-:W-:Y:S01]  /*1500*/  UIADD3 UR8, UR5, 0x102, URZ ;  /* 0x0000010205087890 */ /* 0x000fe2000fffe03f */
[----:B------:R-:W-:-:S10]  /*1510*/  UMOV UR9, 0x80000020 ;  /* 0x8000002000097882 */ /* 0x000fd40000000000 */
[----:B------:R-:W-:Y:S03]  /*1520*/  HGMMA.64x128x16.F32 R24, gdesc[UR8].tnspB, R24, gsb0 ;  /* 0x41e00000081879f0 */ /* 0x000fe60008000818 */
[----:B------:R-:W-:Y:S02]  /*1530*/  WARPGROUP.DEPBAR.LE gsb0, 0x1 ;  /* 0x00008000000079c5 */ /* 0x000fe40000010100 */
[----:B------:R-:W-:Y:S05]  /*1540*/  @!P2 BRA `(.L_x_21) ;  /* 0x000000000004a947 */ /* 0x000fea0003800000 */
[----:B------:R-:W-:Y:S01]  /*1550*/  BPT.TRAP 0x1 ;  /* 0x000000040000795c */ /* 0x000fe20000300000 */
.L_x_21:
[----:B------:R-:W-:-:S13]  /*1560*/  ISETP.NE.AND P1, PT, R4, RZ, PT ;  /* 0x000000ff0400720c */ /* 0x000fda0003f25270 */
[----:B0-----:R-:W-:-:S05]  /*1570*/  @P1 LEA R7, R5, UR7, 0x3 ;  /* 0x0000000705071c11 */ /* 0x001fca000f8e18ff */
[----:B------:R-:W-:-:S05]  /*1580*/  @P1 VIADD R7, R7, 0x38070 ;  /* 0x0003807007071836 */ /* 0x000fca0000000000 */
[----:B------:R-:W-:-:S04]  /*1590*/  @P1 PRMT R7, R0, 0x654, R7 ;  /* 0x0000065400071816 */ /* 0x000fc80000000007 */
[----:B------:R0:W-:Y:S01]  /*15a0*/  @P1 SYNCS.ARRIVE.TRANS64.RED.A1T0 RZ, [R7+URZ], RZ ;  /* 0x000000ff07ff19a7 */ /* 0x0001e2000810043f */
[----:B------:R-:W-:-:S13]  /*15b0*/  ISETP.GT.U32.AND P1, PT, R2, 0x1, PT ;  /* 0x000000010200780c */ /* 0x000fda0003f24070 */
[----:B0-----:R-:W-:Y:S05]  /*15c0*/  @P1 BRA `(.L_x_22) ;  /* 0x0000000000041947 */ /* 0x001fea0003800000 */
[----:B------:R-:W-:Y:S01]  /*15d0*/  BPT.TRAP 0x1 ;  /* 0x000000040000795c */ /* 0x000fe20000300000 */
.L_x_22:
[----:B------:R-:W-:Y:S01]  /*15e0*/  UIADD3 UR4, UR4, 0x1, URZ ;  /* 0x0000000104047890 */ /* 0x000fe2000fffe03f */
[----:B------:R-:W-:Y:S01]  /*15f0*/  ISETP.GT.AND P2, PT, R3, 0x1, PT ;  /* 0x000000010300780c */ /* 0x000fe20003f44270 */
[----:B------:R-:W-:Y:S02]  /*1600*/  VIADD R5, R5, 0x1 ;  /* 0x0000000105057836 */ /* 0x000fe40000000000 */
[----:B------:R-:W-:Y:S01]  /*1610*/  UISETP.NE.AND UP0, UPT, UR4, 0xe, UPT ;  /* 0x0000000e0400788c */ /* 0x000fe2000bf05270 */
[----:B------:R-:W-:Y:S02]  /*1620*/  VIADD R3, R3, 0xffffffff ;  /* 0xffffffff03037836 */ /* 0x000fe40000000000 */
[C---:B------:R-:W-:Y:S01]  /*1630*/  ISETP.NE.AND P1, PT, R5.reuse, 0xe, PT ;  /* 0x0000000e0500780c */ /* 0x040fe20003f25270 */
[----:B------:R-:W-:Y:S02]  /*1640*/  USEL UR5, URZ, 0x1, UP0 ;  /* 0x000000013f057887 */ /* 0x000fe40008000000 */
[----:B------:R-:W-:Y:S01]  /*1650*/  USEL UR4, UR4, URZ, UP0 ;  /* 0x0000003f04047287 */ /* 0x000fe20008000000 */
[----:B------:R-:W-:Y:S01]  /*1660*/  SEL R5, R5, RZ, P1 ;  /* 0x000000ff05057207 */ /* 0x000fe20000800000 */
[----:B------:R-:W-:-:S02]  /*1670*/  UPLOP3.LUT UP0, UPT, UPT, UPT, UPT, 0x80, 0x0 ;  /* 0x000000000000789c */ /* 0x000fc40003f0f070 */
[----:B------:R-:W-:Y:S01]  /*1680*/  LOP3.LUT R11, R11, UR5, RZ, 0x3c, !PT ;  /* 0x000000050b0b7c12 */ /* 0x000fe2000f8e3cff */
[----:B------:R-:W-:Y:S08]  /*1690*/  @P2 BRA `(.L_x_23) ;  /* 0xfffffffc00302947 */ /* 0x000ff0000383ffff */
.L_x_18:
[----:B------:R-:W-:Y:S02]  /*16a0*/  WARPGROUP.DEPBAR.LE gsb0, 0x0 ;  /* 0x00008000000079c5 */ /* 0x000fe40000010000 */
[----:B------:R-:W-:Y:S05]  /*16b0*/  @!P0 BRA `(.L_x_24) ;  /* 0x0000000000588947 */ /* 0x000fea0003800000 */
[----:B------:R-:W-:-:S04]  /*16c0*/  LOP3.LUT R3, R2, 0x1, RZ, 0xfc, !PT ;  /* 0x0000000102037812 */ /* 0x000fc800078efcff */
[----:B------:R-:W-:-:S13]  /*16d0*/  ISETP.NE.AND P0, PT, R3, 0x3, PT ;  /* 0x000000030300780c */ /* 0x000fda0003f05270 */
[----:B------:R-:W-:Y:S05]  /*16e0*/  @!P0 BRA `(.L_x_25) ;  /* 0x0000000000048947 */ /* 0x000fea0003800000 */
[----:B------:R-:W-:Y:S01]  /*16f0*/  BPT.TRAP 0x1 ;  /* 0x000000040000795c */ /* 0x000fe20000300000 */
.L_x_25:
[----:B------:R-:W-:Y:S01]  /*1700*/  ISETP.NE.AND P0, PT, R4, RZ, PT ;  /* 0x000000ff0400720c */ /* 0x000fe20003f05270 */
[----:B------:R-:W-:Y:S01]  /*1710*/  BSSY B0, `(.L_x_26) ;  /* 0x000000e000007945 */ /* 0x000fe20003800000 */
[----:B------:R-:W-:-:S11]  /*1720*/  ISETP.GT.U32.AND P1, PT, R2, 0x1, PT ;  /* 0x000000010200780c */ /* 0x000fd60003f24070 */
[----:B------:R-:W-:Y:S05]  /*1730*/  @!P0 BRA `(.L_x_27) ;  /* 0x00000000002c8947 */ /* 0x000fea0003800000 */
[----:B------:R-:W0:Y:S01]  /*1740*/  S2R R5, SR_CgaCtaId ;  /* 0x0000000000057919 */ /* 0x000e220000008800 */
[----:B------:R-:W-:-:S05]  /*1750*/  SHF.R.U32.HI R2, RZ, 0x1, R6 ;  /* 0x00000001ff027819 */ /* 0x000fca0000011606 */
[----:B------:R-:W-:Y:S01]  /*1760*/  IMAD.WIDE.U32 R2, R2, -0x6db6db6d, RZ ;  /* 0x9249249302027825 */ /* 0x000fe200078e00ff */
[----:B------:R-:W-:-:S04]  /*1770*/  MOV R2, 0x400 ;  /* 0x0000040000027802 */ /* 0x000fc80000000f00 */
[----:B------:R-:W-:-:S05]  /*1780*/  SHF.R.U32.HI R3, RZ, 0x2, R3 ;  /* 0x00000002ff037819 */ /* 0x000fca0000011603 */
[----:B------:R-:W-:Y:S01]  /*1790*/  IMAD R6, R3, -0xe, R6 ;  /* 0xfffffff203067824 */ /* 0x000fe200078e0206 */
[----:B0-----:R-:W-:-:S05]  /*17a0*/  LEA R5, R5, R2, 0x18 ;  /* 0x0000000205057211 */ /* 0x001fca00078ec0ff */
[----:B------:R-:W-:-:S04]  /*17b0*/  IMAD R6, R6, 0x8, R5 ;  /* 0x0000000806067824 */ /* 0x000fc800078e0205 */
[----:B------:R-:W-:-:S05]  /*17c0*/  VIADD R3, R6, 0x38070 ;  /* 0x0003807006037836 */ /* 0x000fca0000000000 */
[----:B------:R-:W-:-:S04]  /*17d0*/  PRMT R3, R0, 0x654, R3 ;  /* 0x0000065400037816 */ /* 0x000fc80000000003 */
[----:B------:R0:W-:Y:S03]  /*17e0*/  SYNCS.ARRIVE.TRANS64.RED.A1T0 RZ, [R3+URZ], RZ ;  /* 0x000000ff03ff79a7 */ /* 0x0001e6000810043f */
.L_x_27:
[----:B------:R-:W-:Y:S05]  /*17f0*/  BSYNC B0 ;  /* 0x0000000000007941 */ /* 0x000fea0003800000 */
.L_x_26:
[----:B------:R-:W-:Y:S05]  /*1800*/  @P1 BRA `(.L_x_24) ;  /* 0x0000000000041947 */ /* 0x000fea0003800000 */
[----:B------:R-:W-:Y:S01]  /*1810*/  BPT.TRAP 0x1 ;  /* 0x000000040000795c */ /* 0x000fe20000300000 */
.L_x_24:
[----:B------:R-:W0:Y:S01]  /*1820*/  S2R R0, SR_TID.X ;  /* 0x0000000000007919 */ /* 0x000e220000002100 */
[----:B------:R-:W-:Y:S01]  /*1830*/  ULDC.64 UR4, c[0x0][0x280] ;  /* 0x0000a00000047ab9 */ /* 0x000fe20000000a00 */
[----:B------:R-:W1:Y:S01]  /*1840*/  S2R R2, SR_CTAID.Y ;  /* 0x0000000000027919 */ /* 0x000e620000002600 */
[----:B------:R-:W2:Y:S01]  /*1850*/  S2R R13, SR_CTAID.X ;  /* 0x00000000000d7919 */ /* 0x000ea20000002500 */
[----:B0-----:R-:W-:-:S04]  /*1860*/  SHF.R.S32.HI R3, RZ, 0x1f, R0 ;  /* 0x0000001fff037819 */ /* 0x001fc80000011400 */
[----:B------:R-:W-:-:S04]  /*1870*/  LEA.HI R3, R3, R0, RZ, 0x7 ;  /* 0x0000000003037211 */ /* 0x000fc800078f38ff */
[----:B------:R-:W-:Y:S01]  /*1880*/  LOP3.LUT R3, R3, 0xffffff80, RZ, 0xc0, !PT ;  /* 0xffffff8003037812 */ /* 0x000fe200078ec0ff */
[----:B--2---:R-:W-:-:S04]  /*1890*/  IMAD.SHL.U32 R4, R13, 0x80, RZ ;  /* 0x000000800d047824 */ /* 0x004fc800078e00ff */
[----:B------:R-:W-:Y:S02]  /*18a0*/  IMAD.IADD R5, R0, 0x1, -R3 ;  /* 0x0000000100057824 */ /* 0x000fe400078e0a03 */
[----:B-1----:R-:W-:-:S03]  /*18b0*/  IMAD.SHL.U32 R0, R2, 0x80, RZ ;  /* 0x0000008002007824 */ /* 0x002fc600078e00ff */
[----:B------:R-:W-:Y:S02]  /*18c0*/  SHF.R.S32.HI R6, RZ, 0x1f, R5 ;  /* 0x0000001fff067819 */ /* 0x000fe40000011405 */
[----:B------:R-:W-:Y:S02]  /*18d0*/  ISETP.GE.AND P0, PT, R0, UR5, PT ;  /* 0x0000000500007c0c */ /* 0x000fe4000bf06270 */
[----:B------:R-:W-:Y:S02]  /*18e0*/  LEA.HI R2, R6, R5, RZ, 0x2 ;  /* 0x0000000506027211 */ /* 0x000fe400078f10ff */
[----:B------:R-:W-:Y:S02]  /*18f0*/  ISETP.GE.OR P0, PT, R4, UR4, P0 ;  /* 0x0000000404007c0c */ /* 0x000fe40008706670 */
[--C-:B------:R-:W-:Y:S02]  /*1900*/  SHF.R.S32.HI R10, RZ, 0x2, R2.reuse ;  /* 0x00000002ff0a7819 */ /* 0x100fe40000011402 */
[----:B------:R-:W-:-:S04]  /*1910*/  SHF.R.S32.HI R3, RZ, 0x1f, R2 ;  /* 0x0000001fff037819 */ /* 0x000fc80000011402 */
[----:B------:R-:W-:-:S04]  /*1920*/  LEA.HI R3, R3, R10, RZ, 0x3 ;  /* 0x0000000a03037211 */ /* 0x000fc800078f18ff */
[----:B------:R-:W-:Y:S01]  /*1930*/  LOP3.LUT R3, R3, 0xfffffff8, RZ, 0xc0, !PT ;  /* 0xfffffff803037812 */ /* 0x000fe200078ec0ff */
[----:B------:R-:W-:Y:S06]  /*1940*/  @P0 EXIT ;  /* 0x000000000000094d */ /* 0x000fec0003800000 */
[----:B------:R-:W0:Y:S01]  /*1950*/  LDC.64 R16, c[0x0][0x5d0] ;  /* 0x00017400ff107b82 */ /* 0x000e220000000a00 */
[----:B------:R-:W-:Y:S01]  /*1960*/  LOP3.LUT R2, R2, 0x7ffffffc, RZ, 0xc0, !PT ;  /* 0x7ffffffc02027812 */ /* 0x000fe200078ec0ff */
[----:B------:R-:W-:Y:S01]  /*1970*/  IMAD.IADD R10, R10, 0x1, -R3 ;  /* 0x000000010a0a7824 */ /* 0x000fe200078e0a03 */
[----:B------:R-:W-:Y:S02]  /*1980*/  LEA.HI R3, R6, R5, RZ, 0x5 ;  /* 0x0000000506037211 */ /* 0x000fe400078f28ff */
[----:B---3-5:R-:W-:Y:S01]  /*1990*/  FSETP.NEU.AND P1, PT, R9, RZ, PT ;  /* 0x000000ff0900720b */ /* 0x028fe20003f2d000 */
[----:B------:R-:W-:Y:S01]  /*19a0*/  IMAD.IADD R2, R5, 0x1, -R2 ;  /* 0x0000000105027824 */ /* 0x000fe200078e0a02 */
[----:B------:R-:W-:Y:S02]  /*19b0*/  SHF.R.S32.HI R11, RZ, 0x1f, R10 ;  /* 0x0000001fff0b7819 */ /* 0x000fe4000001140a */
[----:B------:R-:W-:Y:S01]  /*19c0*/  SHF.R.S32.HI R5, RZ, 0x5, R3 ;  /* 0x00000005ff057819 */ /* 0x000fe20000011403 */
[----:B------:R-:W-:-:S02]  /*19d0*/  IMAD.SHL.U32 R7, R2, 0x2, RZ ;  /* 0x0000000202077824 */ /* 0x000fc400078e00ff */
[----:B------:R-:W-:-:S03]  /*19e0*/  IMAD.WIDE R2, R13, 0x80, R10 ;  /* 0x000000800d027825 */ /* 0x000fc600078e020a */
[----:B------:R-:W-:Y:S01]  /*19f0*/  SHF.R.S32.HI R13, RZ, 0x1f, R7 ;  /* 0x0000001fff0d7819 */ /* 0x000fe20000011407 */
[C---:B------:R-:W-:Y:S01]  /*1a00*/  IMAD R11, R5.reuse, -0x10, -R4 ;  /* 0xfffffff0050b7824 */ /* 0x040fe200078e0a04 */
[----:B------:R-:W-:Y:S01]  /*1a10*/  IADD3 R4, P0, R0, R7, RZ ;  /* 0x0000000700047210 */ /* 0x000fe20007f1e0ff */
[----:B------:R-:W-:-:S03]  /*1a20*/  IMAD.WIDE R2, R5, 0x10, R2 ;  /* 0x0000001005027825 */ /* 0x000fc600078e0202 */
[----:B------:R-:W-:Y:S02]  /*1a30*/  LEA.HI.X.SX32 R5, R0, R13, 0x1, P0 ;  /* 0x0000000d00057211 */ /* 0x000fe400000f0eff */
[----:B------:R-:W-:Y:S01]  /*1a40*/  IADD3 R10, R11, UR4, -R10 ;  /* 0x000000040b0a7c10 */ /* 0x000fe2000fffe80a */
[-C--:B0-----:R-:W-:Y:S01]  /*1a50*/  IMAD R6, R3, R16.reuse, RZ ;  /* 0x0000001003067224 */ /* 0x081fe200078e02ff */
[----:B------:R-:W-:Y:S01]  /*1a60*/  IADD3 R0, -R7, UR5, -R0 ;  /* 0x0000000507007c10 */ /* 0x000fe2000fffe900 */
[----:B------:R-:W-:Y:S01]  /*1a70*/  IMAD.WIDE.U32 R14, R2, R16, R4 ;  /* 0x00000010020e7225 */ /* 0x000fe200078e0004 */
[----:B------:R-:W-:Y:S02]  /*1a80*/  ISETP.GT.AND P2, PT, R10, RZ, PT ;  /* 0x000000ff0a00720c */ /* 0x000fe40003f44270 */
[--C-:B------:R-:W-:Y:S01]  /*1a90*/  SHF.L.U64.HI R20, R16, 0x3, R17.reuse ;  /* 0x0000000310147819 */ /* 0x100fe20000010211 */
[----:B------:R-:W-:Y:S01]  /*1aa0*/  IMAD R19, R2, R17, R6 ;  /* 0x0000001102137224 */ /* 0x000fe200078e0206 */
[C---:B------:R-:W-:Y:S01]  /*1ab0*/  SHF.L.U64.HI R11, R16.reuse, 0x6, R17 ;  /* 0x00000006100b7819 */ /* 0x040fe20000010211 */
[----:B------:R-:W-:Y:S01]  /*1ac0*/  IMAD.SHL.U32 R21, R16, 0x8, RZ ;  /* 0x0000000810157824 */ /* 0x000fe200078e00ff */
[----:B------:R-:W-:Y:S01]  /*1ad0*/  ISETP.GT.AND P0, PT, R0, RZ, P2 ;  /* 0x000000ff0000720c */ /* 0x000fe20001704270 */
[----:B------:R-:W-:-:S02]  /*1ae0*/  IMAD.SHL.U32 R16, R16, 0x40, RZ ;  /* 0x0000004010107824 */ /* 0x000fc400078e00ff */
[----:B------:R-:W-:Y:S01]  /*1af0*/  IMAD.IADD R19, R15, 0x1, R19 ;  /* 0x000000010f137824 */ /* 0x000fe200078e0213 */
[----:B------:R-:W-:Y:S09]  /*1b00*/  @!P1 BRA `(.L_x_28) ;  /* 0x0000005000dc9947 */ /* 0x000ff20003800000 */
[----:B------:R-:W-:Y:S01]  /*1b10*/  ULDC.64 UR6, c[0x0][0x5b0] ;  /* 0x00016c0000067ab9 */ /* 0x000fe20000000a00 */
[----:B------:R-:W-:Y:S01]  /*1b20*/  ULDC.64 UR8, c[0x0][0x5a8] ;  /* 0x00016a0000087ab9 */ /* 0x000fe20000000a00 */
[----:B------:R-:W-:Y:S01]  /*1b30*/  IMAD R17, R3, UR6, RZ ;  /* 0x0000000603117c24 */ /* 0x000fe2000f8e02ff */
[----:B------:R-:W-:Y:S01]  /*1b40*/  ULDC.64 UR4, c[0x0][0x5c8] ;  /* 0x0001720000047ab9 */ /* 0x000fe20000000a00 */
[----:B------:R-:W-:-:S04]  /*1b50*/  IMAD.WIDE.U32 R6, R2, UR6, R4 ;  /* 0x0000000602067c25 */ /* 0x000fc8000f8e0004 */
[----:B------:R-:W-:Y:S01]  /*1b60*/  IMAD R17, R2, UR7, R17 ;  /* 0x0000000702117c24 */ /* 0x000fe2000f8e0211 */
[----:B------:R-:W-:-:S03]  /*1b70*/  LEA R12, P1, R6, UR8, 0x1 ;  /* 0x00000008060c7c11 */ /* 0x000fc6000f8208ff */
[----:B------:R-:W-:-:S05]  /*1b80*/  IMAD.IADD R7, R7, 0x1, R17 ;  /* 0x0000000107077824 */ /* 0x000fca00078e0211 */
[----:B------:R-:W-:-:S05]  /*1b90*/  LEA.HI.X R13, R6, UR9, R7, 0x1, P1 ;  /* 0x00000009060d7c11 */ /* 0x000fca00088f0c07 */
[----:B------:R-:W2:Y:S01]  /*1ba0*/  @P0 LDG.E.LTC128B.U16 R15, desc[UR12][R12.64] ;  /* 0x0000000c0c0f0981 */ /* 0x000ea2000c1e1520 */
[----:B------:R-:W-:Y:S01]  /*1bb0*/  ISETP.GT.AND P1, PT, R0, 0x1, P2 ;  /* 0x000000010000780c */ /* 0x000fe20001724270 */
[----:B------:R-:W-:Y:S01]  /*1bc0*/  BSSY B0, `(.L_x_29) ;  /* 0x000000b000007945 */ /* 0x000fe20003800000 */
[----:B--2---:R-:W-:-:S05]  /*1bd0*/  HADD2.F32 R6, -RZ, R15.H0_H0 ;  /* 0x2000000fff067230 */ /* 0x004fca0000004100 */
[----:B------:R-:W-:Y:S01]  /*1be0*/  FMUL R7, R6, R9 ;  /* 0x0000000906077220 */ /* 0x000fe20000400000 */
[----:B------:R-:W-:-:S03]  /*1bf0*/  LEA R6, P3, R14, UR4, 0x1 ;  /* 0x000000040e067c11 */ /* 0x000fc6000f8608ff */
[----:B------:R-:W-:Y:S01]  /*1c00*/  FFMA R7, R88, R8, R7 ;  /* 0x0000000858077223 */ /* 0x000fe20000000007 */
[----:B------:R-:W-:-:S04]  /*1c10*/  PRMT R88, R15, 0x7610, R88 ;  /* 0x000076100f587816 */ /* 0x000fc80000000058 */
[----:B------:R-:W-:Y:S02]  /*1c20*/  F2FP.F16.F32.PACK_AB R18, RZ, R7 ;  /* 0x00000007ff12723e */ /* 0x000fe400000000ff */
[----:B------:R-:W-:-:S05]  /*1c30*/  LEA.HI.X R7, R14, UR5, R19, 0x1, P3 ;  /* 0x000000050e077c11 */ /* 0x000fca00098f0c13 */
[----:B------:R0:W-:Y:S01]  /*1c40*/  @P0 STG.E.U16 desc[UR12][R6.64], R18 ;  /* 0x0000001206000986 */ /* 0x0001e2000c10150c */
[----:B------:R-:W-:Y:S05]  /*1c50*/  @!P1 BRA `(.L_x_30) ;  /* 0x0000000000049947 */ /* 0x000fea0003800000 */
[----:B------:R1:W5:Y:S02]  /*1c60*/  LDG.E.LTC128B.U16 R88, desc[UR12][R12.64+0x2] ;  /* 0x0000020c0c587981 */ /* 0x000364000c1e1520 */
.L_x_30:
[----:B------:R-:W-:Y:S05]  /*1c70*/  BSYNC B0 ;  /* 0x0000000000007941 */ /* 0x000fea0003800000 */
.L_x_29:
[----:B------:R-:W-:Y:S01]  /*1c80*/  USHF.L.U32 UR4, UR6, 0x3, URZ ;  /* 0x0000000306047899 */ /* 0x000fe2000800063f */
[----:B0----5:R-:W-:Y:S01]  /*1c90*/  HADD2.F32 R18, -RZ, R88.H0_H0 ;  /* 0x20000058ff127230 */ /* 0x021fe20000004100 */
[----:B------:R-:W-:Y:S01]  /*1ca0*/  USHF.L.U64.HI UR5, UR6, 0x3, UR7 ;  /* 0x0000000306057899 */ /* 0x000fe20008010207 */
[----:B------:R-:W-:-:S03]  /*1cb0*/  ISETP.GT.AND P0, PT, R10, 0x8, PT ;  /* 0x000000080a00780c */ /* 0x000fc60003f04270 */
[----:B------:R-:W-:Y:S02]  /*1cc0*/  IMAD.U32 R14, RZ, RZ, UR4 ;  /* 0x00000004ff0e7e24 */ /* 0x000fe4000f8e00ff */
[----:B------:R-:W-:Y:S01]  /*1cd0*/  FMUL R22, R18, R9 ;  /* 0x0000000912167220 */ /* 0x000fe20000400000 */
[----:B------:R-:W-:Y:S01]  /*1ce0*/  IMAD.U32 R15, RZ, RZ, UR5 ;  /* 0x00000005ff0f7e24 */ /* 0x000fe2000f8e00ff */
[----:B------:R-:W-:Y:S02]  /*1cf0*/  ISETP.GT.AND P3, PT, R0, RZ, P0 ;  /* 0x000000ff0000720c */ /* 0x000fe40000764270 */
[----:B------:R-:W-:Y:S01]  /*1d00*/  FFMA R22, R89, R8, R22 ;  /* 0x0000000859167223 */ /* 0x000fe20000000016 */
[----:B------:R-:W-:-:S04]  /*1d10*/  IMAD.WIDE.U32 R18, R2, UR6, R14 ;  /* 0x0000000602127c25 */ /* 0x000fc8000f8e000e */
[----:B------:R-:W-:Y:S02]  /*1d20*/  F2FP.F16.F32.PACK_AB R89, RZ, R22 ;  /* 0x00000016ff59723e */ /* 0x000fe400000000ff */
[----:B------:R-:W-:-:S03]  /*1d30*/  IADD3 R23, P4, R4, R18, RZ ;  /* 0x0000001204177210 */ /* 0x000fc60007f9e0ff */
[----:B------:R0:W-:Y:S01]  /*1d40*/  @P1 STG.E.U16 desc[UR12][R6.64+0x2], R89 ;  /* 0x0000025906001986 */ /* 0x0001e2000c10150c */
[----:B------:R-:W-:Y:S02]  /*1d50*/  IADD3.X R22, R5, R17, R19, P4, !PT ;  /* 0x0000001105167210 */ /* 0x000fe400027fe413 */
[----:B------:R-:W-:-:S04]  /*1d60*/  LEA R18, P4, R23, UR8, 0x1 ;  /* 0x0000000817127c11 */ /* 0x000fc8000f8808ff */
[----:B------:R-:W-:-:S05]  /*1d70*/  LEA.HI.X R19, R23, UR9, R22, 0x1, P4 ;  /* 0x0000000917137c11 */ /* 0x000fca000a0f0c16 */
[----:B------:R-:W2:Y:S01]  /*1d80*/  @P3 LDG.E.LTC128B.U16 R88, desc[UR12][R18.64] ;  /* 0x0000000c12583981 */ /* 0x000ea2000c1e1520 */
[C---:B------:R-:W-:Y:S01]  /*1d90*/  IMAD.SHL.U32 R17, R21.reuse, 0x2, RZ ;  /* 0x0000000215117824 */ /* 0x040fe200078e00ff */
[----:B------:R-:W-:Y:S01]  /*1da0*/  SHF.L.U64.HI R21, R21, 0x1, R20 ;  /* 0x0000000115157819 */ /* 0x000fe20000010214 */
[----:B------:R-:W-:Y:S01]  /*1db0*/  BSSY B0, `(.L_x_31) ;  /* 0x000000b000007945 */ /* 0x000fe20003800000 */
[----:B------:R-:W-:Y:S01]  /*1dc0*/  ISETP.GT.AND P1, PT, R0, 0x1, P0 ;  /* 0x000000010000780c */ /* 0x000fe20000724270 */
[----:B--2---:R-:W-:-:S05]  /*1dd0*/  HADD2.F32 R22, -RZ, R88.H0_H0 ;  /* 0x20000058ff167230 */ /* 0x004fca0000004100 */
[----:B------:R-:W-:Y:S01]  /*1de0*/  FMUL R23, R22, R9 ;  /* 0x0000000916177220 */ /* 0x000fe20000400000 */
[----:B------:R-:W-:-:S03]  /*1df0*/  IADD3 R22, P4, R17, R6, RZ ;  /* 0x0000000611167210 */ /* 0x000fc60007f9e0ff */
[----:B------:R-:W-:-:S05]  /*1e00*/  FFMA R23, R90, R8, R23 ;  /* 0x000000085a177223 */ /* 0x000fca0000000017 */
[----:B------:R-:W-:Y:S01]  /*1e10*/  F2FP.F16.F32.PACK_AB R20, RZ, R23 ;  /* 0x00000017ff14723e */ /* 0x000fe200000000ff */
[----:B------:R-:W-:-:S05]  /*1e20*/  IMAD.X R23, R21, 0x1, R7, P4 ;  /* 0x0000000115177824 */ /* 0x000fca00020e0607 */
[----:B------:R0:W-:Y:S01]  /*1e30*/  @P3 STG.E.U16 desc[UR12][R22.64], R20 ;  /* 0x0000001416003986 */ /* 0x0001e2000c10150c */
[----:B------:R-:W-:Y:S05]  /*1e40*/  @!P1 BRA `(.L_x_32) ;  /* 0x0000000000049947 */ /* 0x000fea0003800000 */
[----:B------:R2:W5:Y:S02]  /*1e50*/  LDG.E.LTC128B.U16 R88, desc[UR12][R18.64+0x2] ;  /* 0x0000020c12587981 */ /* 0x000564000c1e1520 */
.L_x_32:
[----:B------:R-:W-:Y:S05]  /*1e60*/  BSYNC B0 ;  /* 0x0000000000007941 */ /* 0x000fea0003800000 */
.L_x_31:
[----:B0----5:R-:W-:Y:S01]  /*1e70*/  HADD2.F32 R20, -RZ, R88.H0_H0 ;  /* 0x20000058ff147230 */ /* 0x021fe20000004100 */
[----:B------:R-:W-:Y:S01]  /*1e80*/  ISETP.GT.AND P3, PT, R0, 0x8, P2 ;  /* 0x000000080000780c */ /* 0x000fe20001764270 */
[----:B------:R-:W-:Y:S03]  /*1e90*/  BSSY B0, `(.L_x_33) ;  /* 0x0000007000007945 */ /* 0x000fe60003800000 */
[----:B------:R-:W-:-:S04]  /*1ea0*/  FMUL R20, R20, R9 ;  /* 0x0000000914147220 */ /* 0x000fc80000400000 */
[----:B------:R-:W-:-:S05]  /*1eb0*/  FFMA R20, R91, R8, R20 ;  /* 0x000000085b147223 */ /* 0x000fca0000000014 */
[----:B------:R-:W-:-:S05]  /*1ec0*/  F2FP.F16.F32.PACK_AB R20, RZ, R20 ;  /* 0x00000014ff14723e */ /* 0x000fca00000000ff */
[----:B------:R0:W-:Y:S01]  /*1ed0*/  @P1 STG.E.U16 desc[UR12][R22.64+0x2], R20 ;  /* 0x0000021416001986 */ /* 0x0001e2000c10150c */
[----:B------:R-:W-:Y:S05]  /*1ee0*/  @!P3 BRA `(.L_x_34) ;  /* 0x000000000004b947 */ /* 0x000fea0003800000 */
[----:B------:R3:W5:Y:S02]  /*1ef0*/  LDG.E.LTC128B.U16 R88, desc[UR12][R12.64+0x10] ;  /* 0x0000100c0c587981 */ /* 0x000764000c1e1520 */
.L_x_34:
[----:B------:R-:W-:Y:S05]  /*1f00*/  BSYNC B0 ;  /* 0x0000000000007941 */ /* 0x000fea0003800000 */
.L_x_33:
        /* <DEDUP_REMOVED lines=9> */
.L_x_36:
[----:B------:R-:W-:Y:S05]  /*1fa0*/  BSYNC B0 ;  /* 0x0000000000007941 */ /* 0x000fea0003800000 */
.L_x_35:
[----:B-----5:R-:W-:Y:S01]  /*1fb0*/  HADD2.F32 R20, -RZ, R88.H0_H0 ;  /* 0x20000058ff147230 */ /* 0x020fe20000004100 */
        /* <DEDUP_REMOVED lines=8> */
.L_x_38:
[----:B------:R-:W-:Y:S05]  /*2040*/  BSYNC B0 ;  /* 0x0000000000007941 */ /* 0x000fea0003800000 */
.L_x_37:
        /* <DEDUP_REMOVED lines=9> */
.L_x_40:
[----:B------:R-:W-:Y:S05]  /*20e0*/  BSYNC B0 ;  /* 0x0000000000007941 */ /* 0x000fea0003800000 */
.L_x_39:
        /* <DEDUP_REMOVED lines=9> */
.L_x_42:
[----:B------:R-:W-:Y:S05]  /*2180*/  BSYNC B0 ;  /* 0x0000000000007941 */ /* 0x000fea0003800000 */
.L_x_41:
        /* <DEDUP_REMOVED lines=9> */
.L_x_44:
[----:B------:R-:W-:Y:S05]  /*2220*/  BSYNC B0 ;  /* 0x0000000000007941 */ /* 0x000fea0003800000 */
.L_x_43:
        /* <DEDUP_REMOVED lines=9> */
.L_x_46:
[----:B------:R-:W-:Y:S05]  /*22c0*/  BSYNC B0 ;  /* 0x0000000000007941 */ /* 0x000fea0003800000 */
.L_x_45:
        /* <DEDUP_REMOVED lines=9> */
.L_x_48:
[----:B------:R-:W-:Y:S05]  /*2360*/  BSYNC B0 ;  /* 0x0000000000007941 */ /* 0x000fea0003800000 */
.L_x_47:
        /* <DEDUP_REMOVED lines=9> */
.L_x_50:
[----:B------:R-:W-:Y:S05]  /*2400*/  BSYNC B0 ;  /* 0x0000000000007941 */ /* 0x000fea0003800000 */
.L_x_49:
        /* <DEDUP_REMOVED lines=9> */
.L_x_52:
[----:B------:R-:W-:Y:S05]  /*24a0*/  BSYNC B0 ;  /* 0x0000000000007941 */ /* 0x000fea0003800000 */
.L_x_51:
        /* <DEDUP_REMOVED lines=9> */
.L_x_54:
[----:B------:R-:W-:Y:S05]  /*2540*/  BSYNC B0 ;  /* 0x0000000000007941 */ /* 0x000fea0003800000 */
.L_x_53:
        /* <DEDUP_REMOVED lines=9> */
.L_x_56:
[----:B------:R-:W-:Y:S05]  /*25e0*/  BSYNC B0 ;  /* 0x0000000000007941 */ /* 0x000fea0003800000 */
.L_x_55:
        /* <DEDUP_REMOVED lines=9> */
.L_x_58:
[----:B------:R-:W-:Y:S05]  /*2680*/  BSYNC B0 ;  /* 0x0000000000007941 */ /* 0x000fea0003800000 */
.L_x_57:
        /* <DEDUP_REMOVED lines=9> */
.L_x_60:
[----:B------:R-:W-:Y:S05]  /*2720*/  BSYNC B0 ;  /* 0x0000000000007941 */ /* 0x000fea0003800000 */
.L_x_59:
        /* <DEDUP_REMOVED lines=9> */
.L_x_62:
[----:B------:R-:W-:Y:S05]  /*27c0*/  BSYNC B0 ;  /* 0x0000000000007941 */ /* 0x000fea0003800000 */
.L_x_61:
        /* <DEDUP_REMOVED lines=9> */
.L_x_64:
[----:B------:R-:W-:Y:S05]  /*2860*/  BSYNC B0 ;  /* 0x0000000000007941 */ /* 0x000fea0003800000 */
.L_x_63:
        /* <DEDUP_REMOVED lines=9> */
.L_x_66:
[----:B------:R-:W-:Y:S05]  /*2900*/  BSYNC B0 ;  /* 0x0000000000007941 */ /* 0x000fea0003800000 */
.L_x_65:
        /* <DEDUP_REMOVED lines=9> */
.L_x_68:
[----:B------:R-:W-:Y:S05]  /*29a0*/  BSYNC B0 ;  /* 0x0000000000007941 */ /* 0x000fea0003800000 */
.L_x_67:
        /* <DEDUP_REMOVED lines=9> */
.L_x_70:
[----:B------:R-:W-:Y:S05]  /*2a40*/  BSYNC B0 ;  /* 0x0000000000007941 */ /* 0x000fea0003800000 */
.L_x_69:
        /* <DEDUP_REMOVED lines=9> */
.L_x_72:
[----:B------:R-:W-:Y:S05]  /*2ae0*/  BSYNC B0 ;  /* 0x0000000000007941 */ /* 0x000fea0003800000 */
.L_x_71:
        /* <DEDUP_REMOVED lines=9> */
.L_x_74:
[----:B------:R-:W-:Y:S05]  /*2b80*/  BSYNC B0 ;  /* 0x0000000000007941 */ /* 0x000fea0003800000 */
.L_x_73:
        /* <DEDUP_REMOVED lines=9> */
.L_x_76:
[----:B------:R-:W-:Y:S05]  /*2c20*/  BSYNC B0 ;  /* 0x0000000000007941 */ /* 0x000fea0003800000 */
.L_x_75:
        /* <DEDUP_REMOVED lines=9> */
.L_x_78:
[----:B------:R-:W-:Y:S05]  /*2cc0*/  BSYNC B0 ;  /* 0x0000000000007941 */ /* 0x000fea0003800000 */
.L_x_77:
        /* <DEDUP_REMOVED lines=9> */
.L_x_80:
[----:B------:R-:W-:Y:S05]  /*2d60*/  BSYNC B0 ;  /* 0x0000000000007941 */ /* 0x000fea0003800000 */
.L_x_79:
        /* <DEDUP_REMOVED lines=9> */
.L_x_82:
[----:B------:R-:W-:Y:S05]  /*2e00*/  BSYNC B0 ;  /* 0x0000000000007941 */ /* 0x000fea0003800000 */
.L_x_81:
        /* <DEDUP_REMOVED lines=9> */
.L_x_84:
[----:B------:R-:W-:Y:S05]  /*2ea0*/  BSYNC B0 ;  /* 0x0000000000007941 */ /* 0x000fea0003800000 */
.L_x_83:
        /* <DEDUP_REMOVED lines=9> */
.L_x_86:
[----:B------:R-:W-:Y:S05]  /*2f40*/  BSYNC B0 ;  /* 0x0000000000007941 */ /* 0x000fea0003800000 */
.L_x_85:
        /* <DEDUP_REMOVED lines=9> */
.L_x_88:
[----:B------:R-:W-:Y:S05]  /*2fe0*/  BSYNC B0 ;  /* 0x0000000000007941 */ /* 0x000fea0003800000 */
.L_x_87:
        /* <DEDUP_REMOVED lines=9> */
.L_x_90:
[----:B------:R-:W-:Y:S05]  /*3080*/  BSYNC B0 ;  /* 0x0000000000007941 */ /* 0x000fea0003800000 */
.L_x_89:
        /* <DEDUP_REMOVED lines=9> */
.L_x_92:
[----:B------:R-:W-:Y:S05]  /*3120*/  BSYNC B0 ;  /* 0x0000000000007941 */ /* 0x000fea0003800000 */
.L_x_91:
        /* <DEDUP_REMOVED lines=9> */
.L_x_94:
[----:B------:R-:W-:Y:S05]  /*31c0*/  BSYNC B0 ;  /* 0x0000000000007941 */ /* 0x000fea0003800000 */
.L_x_93:
        /* <DEDUP_REMOVED lines=9> */
.L_x_96:
[----:B------:R-:W-:Y:S05]  /*3260*/  BSYNC B0 ;  /* 0x0000000000007941 */ /* 0x000fea0003800000 */
.L_x_95:
        /* <DEDUP_REMOVED lines=9> */
.L_x_98:
[----:B------:R-:W-:Y:S05]  /*3300*/  BSYNC B0 ;  /* 0x0000000000007941 */ /* 0x000fea0003800000 */
.L_x_97:
        /* <DEDUP_REMOVED lines=9> */
.L_x_100:
[----:B------:R-:W-:Y:S05]  /*33a0*/  BSYNC B0 ;  /* 0x0000000000007941 */ /* 0x000fea0003800000 */
.L_x_99:
        /* <DEDUP_REMOVED lines=9> */
.L_x_102:
[----:B------:R-:W-:Y:S05]  /*3440*/  BSYNC B0 ;  /* 0x0000000000007941 */ /* 0x000fea0003800000 */
.L_x_101:
        /* <DEDUP_REMOVED lines=9> */
.L_x_104:
[----:B------:R-:W-:Y:S05]  /*34e0*/  BSYNC B0 ;  /* 0x0000000000007941 */ /* 0x000fea0003800000 */
.L_x_103:
        /* <DEDUP_REMOVED lines=9> */
.L_x_106:
[----:B------:R-:W-:Y:S05]  /*3580*/  BSYNC B0 ;  /* 0x0000000000007941 */ /* 0x000fea0003800000 */
.L_x_105:
        /* <DEDUP_REMOVED lines=9> */
.L_x_108:
[----:B------:R-:W-:Y:S05]  /*3620*/  BSYNC B0 ;  /* 0x0000000000007941 */ /* 0x000fea0003800000 */
.L_x_107:
        /* <DEDUP_REMOVED lines=9> */
.L_x_110:
[----:B------:R-:W-:Y:S05]  /*36c0*/  BSYNC B0 ;  /* 0x0000000000007941 */ /* 0x000fea0003800000 */
.L_x_109:
        /* <DEDUP_REMOVED lines=9> */
.L_x_112:
[----:B------:R-:W-:Y:S05]  /*3760*/  BSYNC B0 ;  /* 0x0000000000007941 */ /* 0x000fea0003800000 */
.L_x_111:
        /* <DEDUP_REMOVED lines=9> */
.L_x_114:
[----:B------:R-:W-:Y:S05]  /*3800*/  BSYNC B0 ;  /* 0x0000000000007941 */ /* 0x000fea0003800000 */
.L_x_113:
        /* <DEDUP_REMOVED lines=9> */
.L_x_116:
[----:B------:R-:W-:Y:S05]  /*38a0*/  BSYNC B0 ;  /* 0x0000000000007941 */ /* 0x000fea0003800000 */
.L_x_115:
        /* <DEDUP_REMOVED lines=9> */
.L_x_118:
[----:B------:R-:W-:Y:S05]  /*3940*/  BSYNC B0 ;  /* 0x0000000000007941 */ /* 0x000fea0003800000 */
.L_x_117:
        /* <DEDUP_REMOVED lines=9> */
.L_x_120:
[----:B------:R-:W-:Y:S05]  /*39e0*/  BSYNC B0 ;  /* 0x0000000000007941 */ /* 0x000fea0003800000 */
.L_x_119:
        /* <DEDUP_REMOVED lines=9> */
.L_x_122:
[----:B------:R-:W-:Y:S05]  /*3a80*/  BSYNC B0 ;  /* 0x0000000000007941 */ /* 0x000fea0003800000 */
.L_x_121:
        /* <DEDUP_REMOVED lines=9> */
.L_x_124:
[----:B------:R-:W-:Y:S05]  /*3b20*/  BSYNC B0 ;  /* 0x0000000000007941 */ /* 0x000fea0003800000 */
.L_x_123:
        /* <DEDUP_REMOVED lines=9> */
.L_x_126:
[----:B------:R-:W-:Y:S05]  /*3bc0*/  BSYNC B0 ;  /* 0x0000000000007941 */ /* 0x000fea0003800000 */
.L_x_125:
        /* <DEDUP_REMOVED lines=9> */
.L_x_128:
[----:B------:R-:W-:Y:S05]  /*3c60*/  BSYNC B0 ;  /* 0x0000000000007941 */ /* 0x000fea0003800000 */
.L_x_127:
        /* <DEDUP_REMOVED lines=9> */
.L_x_130:
[----:B------:R-:W-:Y:S05]  /*3d00*/  BSYNC B0 ;  /* 0x0000000000007941 */ /* 0x000fea0003800000 */
.L_x_129:
        /* <DEDUP_REMOVED lines=9> */
.L_x_132:
[----:B------:R-:W-:Y:S05]  /*3da0*/  BSYNC B0 ;  /* 0x0000000000007941 */ /* 0x000fea0003800000 */
.L_x_131:
        /* <DEDUP_REMOVED lines=9> */
.L_x_134:
[----:B------:R-:W-:Y:S05]  /*3e40*/  BSYNC B0 ;  /* 0x0000000000007941 */ /* 0x000fea0003800000 */
.L_x_133:
        /* <DEDUP_REMOVED lines=9> */
.L_x_136:
[----:B------:R-:W-:Y:S05]  /*3ee0*/  BSYNC B0 ;  /* 0x0000000000007941 */ /* 0x000fea0003800000 */
.L_x_135:
        /* <DEDUP_REMOVED lines=9> */
.L_x_138:
[----:B------:R-:W-:Y:S05]  /*3f80*/  BSYNC B0 ;  /* 0x0000000000007941 */ /* 0x000fea0003800000 */
.L_x_137:
        /* <DEDUP_REMOVED lines=9> */
.L_x_140:
[----:B------:R-:W-:Y:S05]  /*4020*/  BSYNC B0 ;  /* 0x0000000000007941 */ /* 0x000fea0003800000 */
.L_x_139:
        /* <DEDUP_REMOVED lines=9> */
.L_x_142:
[----:B------:R-:W-:Y:S05]  /*40c0*/  BSYNC B0 ;  /* 0x0000000000007941 */ /* 0x000fea0003800000 */
.L_x_141:
        /* <DEDUP_REMOVED lines=9> */
.L_x_144:
[----:B------:R-:W-:Y:S05]  /*4160*/  BSYNC B0 ;  /* 0x0000000000007941 */ /* 0x000fea0003800000 */
.L_x_143:
        /* <DEDUP_REMOVED lines=9> */
.L_x_146:
[----:B------:R-:W-:Y:S05]  /*4200*/  BSYNC B0 ;  /* 0x0000000000007941 */ /* 0x000fea0003800000 */
.L_x_145:
        /* <DEDUP_REMOVED lines=9> */
.L_x_148:
[----:B------:R-:W-:Y:S05]  /*42a0*/  BSYNC B0 ;  /* 0x0000000000007941 */ /* 0x000fea0003800000 */
.L_x_147:
[----:B01-345:R-:W-:Y:S01]  /*42b0*/  HADD2.F32 R12, -RZ, R88.H0_H0 ;  /* 0x20000058ff0c7230 */ /* 0x03bfe20000004100 */
        /* <DEDUP_REMOVED lines=8> */
.L_x_150:
[----:B------:R-:W-:Y:S05]  /*4340*/  BSYNC B0 ;  /* 0x0000000000007941 */ /* 0x000fea0003800000 */
.L_x_149:
[----:B0----5:R-:W-:Y:S01]  /*4350*/  HADD2.F32 R12, -RZ, R88.H0_H0 ;  /* 0x20000058ff0c7230 */ /* 0x021fe20000004100 */
[----:B------:R-:W-:Y:S01]  /*4360*/  ISETP.GT.AND P1, PT, R0, 0x79, P0 ;  /* 0x000000790000780c */ /* 0x000fe20000724270 */
[----:B------:R-:W-:Y:S01]  /*4370*/  BSSY B0, `(.L_x_151) ;  /* 0x000000b000007945 */ /* 0x000fe20003800000 */
[----:B------:R-:W-:Y:S02]  /*4380*/  IADD3 R91, P0, R2, 0x40, RZ ;  /* 0x00000040025b7810 */ /* 0x000fe40007f1e0ff */
[----:B------:R-:W-:Y:S01]  /*4390*/  FMUL R13, R12, R9 ;  /* 0x000000090c0d7220 */ /* 0x000fe20000400000 */
[----:B------:R-:W-:-:S03]  /*43a0*/  @P3 IMAD.MOV.U32 R12, RZ, RZ, R22 ;  /* 0x000000ffff0c3224 */ /* 0x000fc600078e0016 */
[----:B------:R-:W-:-:S05]  /*43b0*/  FFMA R13, R150, R8, R13 ;  /* 0x00000008960d7223 */ /* 0x000fca000000000d */
[----:B------:R-:W-:-:S04]  /*43c0*/  F2FP.F16.F32.PACK_AB R13, RZ, R13 ;  /* 0x0000000dff0d723e */ /* 0x000fc800000000ff */
[----:B------:R-:W-:Y:S01]  /*43d0*/  PRMT R20, R13, 0x7610, R20 ;  /* 0x000076100d147816 */ /* 0x000fe20000000014 */
[----:B------:R-:W-:-:S05]  /*43e0*/  @P3 IMAD.MOV.U32 R13, RZ, RZ, R23 ;  /* 0x000000ffff0d3224 */ /* 0x000fca00078e0017 */
[----:B------:R0:W-:Y:S01]  /*43f0*/  @P3 STG.E.U16 desc[UR12][R12.64+0xf0], R20 ;  /* 0x0000f0140c003986 */ /* 0x0001e2000c10150c */
[----:B------:R-:W-:Y:S05]  /*4400*/  @!P1 BRA `(.L_x_152) ;  /* 0x0000000000049947 */ /* 0x000fea0003800000 */
[----:B------:R3:W5:Y:S02]  /*4410*/  LDG.E.LTC128B.U16 R88, desc[UR12][R18.64+0xf2] ;  /* 0x0000f20c12587981 */ /* 0x000764000c1e1520 */
.L_x_152:
[----:B------:R-:W-:Y:S05]  /*4420*/  BSYNC B0 ;  /* 0x0000000000007941 */ /* 0x000fea0003800000 */
.L_x_151:
[----:B-----5:R-:W-:Y:S02]  /*4430*/  HADD2.F32 R2, -RZ, R88.H0_H0 ;  /* 0x20000058ff027230 */ /* 0x020fe40000004100 */
[----:B------:R-:W-:Y:S01]  /*4440*/  IMAD.X R3, RZ, RZ, R3, P0 ;  /* 0x000000ffff037224 */ /* 0x000fe200000e0603 */
[----:B------:R-:W-:Y:S01]  /*4450*/  ISETP.GT.AND P0, PT, R10, 0x40, PT ;  /* 0x000000400a00780c */ /* 0x000fe20003f04270 */
[----:B0-----:R-:W-:-:S04]  /*4460*/  IMAD.WIDE.U32 R12, R91, UR6, R4 ;  /* 0x000000065b0c7c25 */ /* 0x001fc8000f8e0004 */
[----:B------:R-:W-:Y:S01]  /*4470*/  FMUL R2, R2, R9 ;  /* 0x0000000902027220 */ /* 0x000fe20000400000 */
[----:B------:R-:W-:Y:S01]  /*4480*/  ISETP.GT.AND P3, PT, R0, RZ, P0 ;  /* 0x000000ff0000720c */ /* 0x000fe20000764270 */
[----:B-123--:R-:W-:Y:S02]  /*4490*/  IMAD R18, R3, UR6, RZ ;  /* 0x0000000603127c24 */ /* 0x00efe4000f8e02ff */
[----:B------:R-:W-:Y:S02]  /*44a0*/  FFMA R2, R151, R8, R2 ;  /* 0x0000000897027223 */ /* 0x000fe40000000002 */
[----:B------:R-:W-:-:S03]  /*44b0*/  IMAD R93, R91, UR7, R18 ;  /* 0x000000075b5d7c24 */ /* 0x000fc6000f8e0212 */
[----:B------:R-:W-:Y:S01]  /*44c0*/  F2FP.F16.F32.PACK_AB R18, RZ, R2 ;  /* 0x00000002ff12723e */ /* 0x000fe200000000ff */
[----:B------:R-:W-:Y:S01]  /*44d0*/  IMAD.IADD R3, R13, 0x1, R93 ;  /* 0x000000010d037824 */ /* 0x000fe200078e025d */
[----:B------:R-:W-:-:S03]  /*44e0*/  LEA R2, P2, R12, UR8, 0x1 ;  /* 0x000000080c027c11 */ /* 0x000fc6000f8408ff */
[----:B------:R0:W-:Y:S01]  /*44f0*/  @P1 STG.E.U16 desc[UR12][R22.64+0xf2], R18 ;  /* 0x0000f21216001986 */ /* 0x0001e2000c10150c */
        /* <DEDUP_REMOVED lines=15> */
.L_x_154:
[----:B------:R-:W-:Y:S05]  /*45f0*/  BSYNC B0 ;  /* 0x0000000000007941 */ /* 0x000fea0003800000 */
.L_x_153:
[----:B-----5:R-:W-:Y:S01]  /*4600*/  HADD2.F32 R16, -RZ, R88.H0_H0 ;  /* 0x20000058ff107230 */ /* 0x020fe20000004100 */
[----:B------:R-:W-:Y:S01]  /*4610*/  ISETP.GT.AND P1, PT, R10, 0x48, PT ;  /* 0x000000480a00780c */ /* 0x000fe20003f24270 */
[----:B------:R-:W-:Y:S01]  /*4620*/  IMAD.WIDE.U32 R14, R91, UR6, R14 ;  /* 0x000000065b0e7c25 */ /* 0x000fe2000f8e000e */
[----:B------:R-:W-:Y:S03]  /*4630*/  BSSY B0, `(.L_x_155) ;  /* 0x000000e000007945 */ /* 0x000fe60003800000 */
[----:B------:R-:W-:Y:S01]  /*4640*/  FMUL R16, R16, R9 ;  /* 0x0000000910107220 */ /* 0x000fe20000400000 */
[----:B------:R-:W-:Y:S01]  /*4650*/  @P2 IMAD.MOV.U32 R10, RZ, RZ, R12 ;  /* 0x000000ffff0a2224 */ /* 0x000fe200078e000c */
[----:B0-----:R-:W-:Y:S02]  /*4660*/  IADD3 R11, P3, R4, R14, RZ ;  /* 0x0000000e040b7210 */ /* 0x001fe40007f7e0ff */
[----:B------:R-:W-:-:S02]  /*4670*/  FFMA R16, R25, R8, R16 ;  /* 0x0000000819107223 */ /* 0x000fc40000000010 */
[----:B------:R-:W-:Y:S02]  /*4680*/  IADD3.X R14, R5, R93, R15, P3, !PT ;  /* 0x0000005d050e7210 */ /* 0x000fe40001ffe40f */
[C---:B------:R-:W-:Y:S02]  /*4690*/  LEA R4, P4, R11.reuse, UR8, 0x1 ;  /* 0x000000080b047c11 */ /* 0x040fe4000f8808ff */
[----:B------:R-:W-:Y:S02]  /*46a0*/  F2FP.F16.F32.PACK_AB R16, RZ, R16 ;  /* 0x00000010ff10723e */ /* 0x000fe400000000ff */
[----:B------:R-:W-:Y:S01]  /*46b0*/  LEA.HI.X R5, R11, UR9, R14, 0x1, P4 ;  /* 0x000000090b057c11 */ /* 0x000fe2000a0f0c0e */
[----:B------:R-:W-:Y:S01]  /*46c0*/  @P2 IMAD.MOV.U32 R11, RZ, RZ, R13 ;  /* 0x000000ffff0b2224 */ /* 0x000fe200078e000d */
[----:B------:R-:W-:-:S04]  /*46d0*/  ISETP.GT.AND P3, PT, R0, RZ, P1 ;  /* 0x000000ff0000720c */ /* 0x000fc80000f64270 */
[----:B------:R0:W-:Y:S09]  /*46e0*/  @P2 STG.E.U16 desc[UR12][R10.64+0x2], R16 ;  /* 0x000002100a002986 */ /* 0x0001f2000c10150c */
[----:B------:R-:W-:Y:S05]  /*46f0*/  @!P3 BRA `(.L_x_156) ;  /* 0x000000000004b947 */ /* 0x000fea0003800000 */
[----:B------:R2:W5:Y:S02]  /*4700*/  LDG.E.LTC128B.U16 R88, desc[UR12][R4.64] ;  /* 0x0000000c04587981 */ /* 0x000564000c1e1520 */
.L_x_156:
[----:B------:R-:W-:Y:S05]  /*4710*/  BSYNC B0 ;  /* 0x0000000000007941 */ /* 0x000fea0003800000 */
.L_x_155:
[----:B0----5:R-:W-:Y:S01]  /*4720*/  HADD2.F32 R10, -RZ, R88.H0_H0 ;  /* 0x20000058ff0a7230 */ /* 0x021fe20000004100 */
[----:B------:R-:W-:Y:S01]  /*4730*/  IADD3 R14, P4, R12, R17, RZ ;  /* 0x000000110c0e7210 */ /* 0x000fe20007f9e0ff */
[----:B------:R-:W-:Y:S01]  /*4740*/  BSSY B0, `(.L_x_157) ;  /* 0x0000009000007945 */ /* 0x000fe20003800000 */
[----:B------:R-:W-:Y:S02]  /*4750*/  ISETP.GT.AND P2, PT, R0, 0x1, P1 ;  /* 0x000000010000780c */ /* 0x000fe40000f44270 */
[----:B------:R-:W-:Y:S01]  /*4760*/  FMUL R11, R10, R9 ;  /* 0x000000090a0b7220 */ /* 0x000fe20000400000 */
[----:B------:R-:W-:-:S03]  /*4770*/  IMAD.X R15, R13, 0x1, R21, P4 ;  /* 0x000000010d0f7824 */ /* 0x000fc600020e0615 */
[----:B------:R-:W-:-:S05]  /*4780*/  FFMA R11, R26, R8, R11 ;  /* 0x000000081a0b7223 */ /* 0x000fca000000000b */
[----:B------:R-:W-:-:S05]  /*4790*/  F2FP.F16.F32.PACK_AB R11, RZ, R11 ;  /* 0x0000000bff0b723e */ /* 0x000fca00000000ff */
[----:B------:R0:W-:Y:S01]  /*47a0*/  @P3 STG.E.U16 desc[UR12][R14.64], R11 ;  /* 0x0000000b0e003986 */ /* 0x0001e2000c10150c */
[----:B------:R-:W-:Y:S05]  /*47b0*/  @!P2 BRA `(.L_x_158) ;  /* 0x000000000004a947 */ /* 0x000fea0003800000 */
[----:B------:R3:W5:Y:S02]  /*47c0*/  LDG.E.LTC128B.U16 R88, desc[UR12][R4.64+0x2] ;  /* 0x0000020c04587981 */ /* 0x000764000c1e1520 */
.L_x_158:
[----:B------:R-:W-:Y:S05]  /*47d0*/  BSYNC B0 ;  /* 0x0000000000007941 */ /* 0x000fea0003800000 */
.L_x_157:
[----:B-----5:R-:W-:Y:S01]  /*47e0*/  HADD2.F32 R10, -RZ, R88.H0_H0 ;  /* 0x20000058ff0a7230 */ /* 0x020fe20000004100 */
[----:B------:R-:W-:Y:S01]  /*47f0*/  ISETP.GT.AND P3, PT, R0, 0x8, P0 ;  /* 0x000000080000780c */ /* 0x000fe20000764270 */
[----:B0-----:R-:W-:Y:S01]  /*4800*/  @P2 IMAD.MOV.U32 R11, RZ, RZ, R15 ;  /* 0x000000ffff0b2224 */ /* 0x001fe200078e000f */
[----:B------:R-:W-:Y:S02]  /*4810*/  BSSY B0, `(.L_x_159) ;  /* 0x0000009000007945 */ /* 0x000fe40003800000 */
[----:B------:R-:W-:-:S04]  /*4820*/  FMUL R10, R10, R9 ;  /* 0x000000090a0a7220 */ /* 0x000fc80000400000 */
[----:B------:R-:W-:-:S05]  /*4830*/  FFMA R10, R27, R8, R10 ;  /* 0x000000081b0a7223 */ /* 0x000fca000000000a */
[----:B------:R-:W-:-:S04]  /*4840*/  F2FP.F16.F32.PACK_AB R10, RZ, R10 ;  /* 0x0000000aff0a723e */ /* 0x000fc800000000ff */
[----:B------:R-:W-:Y:S01]  /*4850*/  PRMT R16, R10, 0x7610, R16 ;  /* 0x000076100a107816 */ /* 0x000fe20000000010 */
[----:B------:R-:W-:-:S05]  /*4860*/  @P2 IMAD.MOV.U32 R10, RZ, RZ, R14 ;  /* 0x000000ffff0a2224 */ /* 0x000fca00078e000e */
[----:B------:R0:W-:Y:S01]  /*4870*/  @P2 STG.E.U16 desc[UR12][R10.64+0x2], R16 ;  /* 0x000002100a002986 */ /* 0x0001e2000c10150c */
[----:B------:R-:W-:Y:S05]  /*4880*/  @!P3 BRA `(.L_x_160) ;  /* 0x000000000004b947 */ /* 0x000fea0003800000 */
[----:B------:R4:W5:Y:S02]  /*4890*/  LDG.E.LTC128B.U16 R88, desc[UR12][R2.64+0x10] ;  /* 0x0000100c02587981 */ /* 0x000964000c1e1520 */
.L_x_160:
[----:B------:R-:W-:Y:S05]  /*48a0*/  BSYNC B0 ;  /* 0x0000000000007941 */ /* 0x000fea0003800000 */
.L_x_159:
[----:B0----5:R-:W-:Y:S01]  /*48b0*/  HADD2.F32 R10, -RZ, R88.H0_H0 ;  /* 0x20000058ff0a7230 */ /* 0x021fe20000004100 */
[----:B------:R-:W-:Y:S01]  /*48c0*/  ISETP.GT.AND P2, PT, R0, 0x9, P0 ;  /* 0x000000090000780c */ /* 0x000fe20000744270 */
[----:B------:R-:W-:Y:S03]  /*48d0*/  BSSY B0, `(.L_x_161) ;  /* 0x000000a000007945 */ /* 0x000fe60003800000 */
[----:B------:R-:W-:Y:S01]  /*48e0*/  FMUL R11, R10, R9 ;  /* 0x000000090a0b7220 */ /* 0x000fe20000400000 */
[----:B------:R-:W-:-:S03]  /*48f0*/  IMAD.MOV.U32 R10, RZ, RZ, R12 ;  /* 0x000000ffff0a7224 */ /* 0x000fc600078e000c */
[----:B------:R-:W-:-:S05]  /*4900*/  FFMA R11, R28, R8, R11 ;  /* 0x000000081c0b7223 */ /* 0x000fca000000000b */
[----:B------:R-:W-:-:S04]  /*4910*/  F2FP.F16.F32.PACK_AB R11, RZ, R11 ;  /* 0x0000000bff0b723e */ /* 0x000fc800000000ff */
[----:B------:R-:W-:Y:S01]  /*4920*/  PRMT R16, R11, 0x7610, R16 ;  /* 0x000076100b107816 */ /* 0x000fe20000000010 */
[----:B------:R-:W-:-:S05]  /*4930*/  IMAD.MOV.U32 R11, RZ, RZ, R13 ;  /* 0x000000ffff0b7224 */ /* 0x000fca00078e000d */
[----:B------:R0:W-:Y:S01]  /*4940*/  @P3 STG.E.U16 desc[UR12][R10.64+0x10], R16 ;  /* 0x000010100a003986 */ /* 0x0001e2000c10150c */
[----:B------:R-:W-:Y:S05]  /*4950*/  @!P2 BRA `(.L_x_162) ;  /* 0x000000000004a947 */ /* 0x000fea0003800000 */
[----:B------:R0:W5:Y:S02]  /*4960*/  LDG.E.LTC128B.U16 R88, desc[UR12][R2.64+0x12] ;  /* 0x0000120c02587981 */ /* 0x000164000c1e1520 */
.L_x_162:
[----:B------:R-:W-:Y:S05]  /*4970*/  BSYNC B0 ;  /* 0x0000000000007941 */ /* 0x000fea0003800000 */
.L_x_161:
        /* <DEDUP_REMOVED lines=9> */
.L_x_164:
[----:B------:R-:W-:Y:S05]  /*4a10*/  BSYNC B0 ;  /* 0x0000000000007941 */ /* 0x000fea0003800000 */
.L_x_163:
        /* <DEDUP_REMOVED lines=9> */
.L_x_166:
[----:B------:R-:W-:Y:S05]  /*4ab0*/  BSYNC B0 ;  /* 0x0000000000007941 */ /* 0x000fea0003800000 */
.L_x_165:
[----:B-----5:R-:W-:Y:S01]  /*4ac0*/  HADD2.F32 R12, -RZ, R88.H0_H0 ;  /* 0x20000058ff0c7230 */ /* 0x020fe20000004100 */
[----:B------:R-:W-:Y:S01]  /*4ad0*/  IADD3 R6, P4, P5, R17, R6, R19 ;  /* 0x0000000611067210 */ /* 0x000fe20007d9e013 */
[----:B------:R-:W-:Y:S01]  /*4ae0*/  BSSY B0, `(.L_x_167) ;  /* 0x0000009000007945 */ /* 0x000fe20003800000 */
[----:B------:R-:W-:Y:S02]  /*4af0*/  ISETP.GT.AND P3, PT, R0, 0x10, P0 ;  /* 0x000000100000780c */ /* 0x000fe40000764270 */
[----:B------:R-:W-:Y:S01]  /*4b00*/  FMUL R12, R12, R9 ;  /* 0x000000090c0c7220 */ /* 0x000fe20000400000 */
[----:B------:R-:W-:-:S03]  /*4b10*/  IADD3.X R7, R21, R7, R89, P4, P5 ;  /* 0x0000000715077210 */ /* 0x000fc600027ea459 */
[----:B------:R-:W-:-:S05]  /*4b20*/  FFMA R12, R31, R8, R12 ;  /* 0x000000081f0c7223 */ /* 0x000fca000000000c */
[----:B------:R-:W-:-:S05]  /*4b30*/  F2FP.F16.F32.PACK_AB R12, RZ, R12 ;  /* 0x0000000cff0c723e */ /* 0x000fca00000000ff */
[----:B------:R0:W-:Y:S01]  /*4b40*/  @P2 STG.E.U16 desc[UR12][R6.64+0x12], R12 ;  /* 0x0000120c06002986 */ /* 0x0001e2000c10150c */
[----:B------:R-:W-:Y:S05]  /*4b50*/  @!P3 BRA `(.L_x_168) ;  /* 0x000000000004b947 */ /* 0x000fea0003800000 */
[----:B------:R0:W5:Y:S02]  /*4b60*/  LDG.E.LTC128B.U16 R88, desc[UR12][R2.64+0x20] ;  /* 0x0000200c02587981 */ /* 0x000164000c1e1520 */
.L_x_168:
[----:B------:R-:W-:Y:S05]  /*4b70*/  BSYNC B0 ;  /* 0x0000000000007941 */ /* 0x000fea0003800000 */
.L_x_167:
        /* <DEDUP_REMOVED lines=9> */
.L_x_170:
[----:B------:R-:W-:Y:S05]  /*4c10*/  BSYNC B0 ;  /* 0x0000000000007941 */ /* 0x000fea0003800000 */
.L_x_169:
        /* <DEDUP_REMOVED lines=9> */
.L_x_172:
[----:B------:R-:W-:Y:S05]  /*4cb0*/  BSYNC B0 ;  /* 0x0000000000007941 */ /* 0x000fea0003800000 */
.L_x_171:
        /* <DEDUP_REMOVED lines=9> */
.L_x_174:
[----:B------:R-:W-:Y:S05]  /*4d50*/  BSYNC B0 ;  /* 0x0000000000007941 */ /* 0x000fea0003800000 */
.L_x_173:
        /* <DEDUP_REMOVED lines=9> */
.L_x_176:
[----:B------:R-:W-:Y:S05]  /*4df0*/  BSYNC B0 ;  /* 0x0000000000007941 */ /* 0x000fea0003800000 */
.L_x_175:
        /* <DEDUP_REMOVED lines=9> */
.L_x_178:
[----:B------:R-:W-:Y:S05]  /*4e90*/  BSYNC B0 ;  /* 0x0000000000007941 */ /* 0x000fea0003800000 */
.L_x_177:
        /* <DEDUP_REMOVED lines=9> */
.L_x_180:
[----:B------:R-:W-:Y:S05]  /*4f30*/  BSYNC B0 ;  /* 0x0000000000007941 */ /* 0x000fea0003800000 */
.L_x_179:
        /* <DEDUP_REMOVED lines=9> */
.L_x_182:
[----:B------:R-:W-:Y:S05]  /*4fd0*/  BSYNC B0 ;  /* 0x0000000000007941 */ /* 0x000fea0003800000 */
.L_x_181:
        /* <DEDUP_REMOVED lines=9> */
.L_x_184:
[----:B------:R-:W-:Y:S05]  /*5070*/  BSYNC B0 ;  /* 0x0000000000007941 */ /* 0x000fea0003800000 */
.L_x_183:
        /* <DEDUP_REMOVED lines=9> */
.L_x_186:
[----:B------:R-:W-:Y:S05]  /*5110*/  BSYNC B0 ;  /* 0x0000000000007941 */ /* 0x000fea0003800000 */
.L_x_185:
        /* <DEDUP_REMOVED lines=9> */
.L_x_188:
[----:B------:R-:W-:Y:S05]  /*51b0*/  BSYNC B0 ;  /* 0x0000000000007941 */ /* 0x000fea0003800000 */
.L_x_187:
        /* <DEDUP_REMOVED lines=9> */
.L_x_190:
[----:B------:R-:W-:Y:S05]  /*5250*/  BSYNC B0 ;  /* 0x0000000000007941 */ /* 0x000fea0003800000 */
.L_x_189:
        /* <DEDUP_REMOVED lines=9> */
.L_x_192:
[----:B------:R-:W-:Y:S05]  /*52f0*/  BSYNC B0 ;  /* 0x0000000000007941 */ /* 0x000fea0003800000 */
.L_x_191:
        /* <DEDUP_REMOVED lines=9> */
.L_x_194:
[----:B------:R-:W-:Y:S05]  /*5390*/  BSYNC B0 ;  /* 0x0000000000007941 */ /* 0x000fea0003800000 */
.L_x_193:
        /* <DEDUP_REMOVED lines=9> */
.L_x_196:
[----:B------:R-:W-:Y:S05]  /*5430*/  BSYNC B0 ;  /* 0x0000000000007941 */ /* 0x000fea0003800000 */
.L_x_195:
        /* <DEDUP_REMOVED lines=9> */
.L_x_198:
[----:B------:R-:W-:Y:S05]  /*54d0*/  BSYNC B0 ;  /* 0x0000000000007941 */ /* 0x000fea0003800000 */
.L_x_197:
        /* <DEDUP_REMOVED lines=9> */
.L_x_200:
[----:B------:R-:W-:Y:S05]  /*5570*/  BSYNC B0 ;  /* 0x0000000000007941 */ /* 0x000fea0003800000 */
.L_x_199:
        /* <DEDUP_REMOVED lines=9> */
.L_x_202:
[----:B------:R-:W-:Y:S05]  /*5610*/  BSYNC B0 ;  /* 0x0000000000007941 */ /* 0x000fea0003800000 */
.L_x_201:
        /* <DEDUP_REMOVED lines=9> */
.L_x_204:
[----:B------:R-:W-:Y:S05]  /*56b0*/  BSYNC B0 ;  /* 0x0000000000007941 */ /* 0x000fea0003800000 */
.L_x_203:
        /* <DEDUP_REMOVED lines=9> */
.L_x_206:
[----:B------:R-:W-:Y:S05]  /*5750*/  BSYNC B0 ;  /* 0x0000000000007941 */ /* 0x000fea0003800000 */
.L_x_205:
        /* <DEDUP_REMOVED lines=9> */
.L_x_208:
[----:B------:R-:W-:Y:S05]  /*57f0*/  BSYNC B0 ;  /* 0x0000000000007941 */ /* 0x000fea0003800000 */
.L_x_207:
        /* <DEDUP_REMOVED lines=9> */
.L_x_210:
[----:B------:R-:W-:Y:S05]  /*5890*/  BSYNC B0 ;  /* 0x0000000000007941 */ /* 0x000fea0003800000 */
.L_x_209:
        /* <DEDUP_REMOVED lines=9> */
.L_x_212:
[----:B------:R-:W-:Y:S05]  /*5930*/  BSYNC B0 ;  /* 0x0000000000007941 */ /* 0x000fea0003800000 */
.L_x_211:
        /* <DEDUP_REMOVED lines=9> */
.L_x_214:
[----:B------:R-:W-:Y:S05]  /*59d0*/  BSYNC B0 ;  /* 0x0000000000007941 */ /* 0x000fea0003800000 */
.L_x_213:
        /* <DEDUP_REMOVED lines=9> */
.L_x_216:
[----:B------:R-:W-:Y:S05]  /*5a70*/  BSYNC B0 ;  /* 0x0000000000007941 */ /* 0x000fea0003800000 */
.L_x_215:
        /* <DEDUP_REMOVED lines=9> */
.L_x_218:
[----:B------:R-:W-:Y:S05]  /*5b10*/  BSYNC B0 ;  /* 0x0000000000007941 */ /* 0x000fea0003800000 */
.L_x_217:
        /* <DEDUP_REMOVED lines=9> */
.L_x_220:
[----:B------:R-:W-:Y:S05]  /*5bb0*/  BSYNC B0 ;  /* 0x0000000000007941 */ /* 0x000fea0003800000 */
.L_x_219:
        /* <DEDUP_REMOVED lines=9> */
.L_x_222:
[----:B------:R-:W-:Y:S05]  /*5c50*/  BSYNC B0 ;  /* 0x0000000000007941 */ /* 0x000fea0003800000 */
.L_x_221:
        /* <DEDUP_REMOVED lines=9> */
.L_x_224:
[----:B------:R-:W-:Y:S05]  /*5cf0*/  BSYNC B0 ;  /* 0x0000000000007941 */ /* 0x000fea0003800000 */
.L_x_223:
        /* <DEDUP_REMOVED lines=9> */
.L_x_226:
[----:B------:R-:W-:Y:S05]  /*5d90*/  BSYNC B0 ;  /* 0x0000000000007941 */ /* 0x000fea0003800000 */
.L_x_225:
        /* <DEDUP_REMOVED lines=9> */
.L_x_228:
[----:B------:R-:W-:Y:S05]  /*5e30*/  BSYNC B0 ;  /* 0x0000000000007941 */ /* 0x000fea0003800000 */
.L_x_227:
        /* <DEDUP_REMOVED lines=9> */
.L_x_230:
[----:B------:R-:W-:Y:S05]  /*5ed0*/  BSYNC B0 ;  /* 0x0000000000007941 */ /* 0x000fea0003800000 */
.L_x_229:
        /* <DEDUP_REMOVED lines=9> */
.L_x_232:
[----:B------:R-:W-:Y:S05]  /*5f70*/  BSYNC B0 ;  /* 0x0000000000007941 */ /* 0x000fea0003800000 */
.L_x_231:
        /* <DEDUP_REMOVED lines=9> */
.L_x_234:
[----:B------:R-:W-:Y:S05]  /*6010*/  BSYNC B0 ;  /* 0x0000000000007941 */ /* 0x000fea0003800000 */
.L_x_233:
        /* <DEDUP_REMOVED lines=9> */
.L_x_236:
[----:B------:R-:W-:Y:S05]  /*60b0*/  BSYNC B0 ;  /* 0x0000000000007941 */ /* 0x000fea0003800000 */
.L_x_235:
        /* <DEDUP_REMOVED lines=9> */
.L_x_238:
[----:B------:R-:W-:Y:S05]  /*6150*/  BSYNC B0 ;  /* 0x0000000000007941 */ /* 0x000fea0003800000 */
.L_x_237:
        /* <DEDUP_REMOVED lines=9> */
.L_x_240:
[----:B------:R-:W-:Y:S05]  /*61f0*/  BSYNC B0 ;  /* 0x0000000000007941 */ /* 0x000fea0003800000 */
.L_x_239:
        /* <DEDUP_REMOVED lines=9> */
.L_x_242:
[----:B------:R-:W-:Y:S05]  /*6290*/  BSYNC B0 ;  /* 0x0000000000007941 */ /* 0x000fea0003800000 */
.L_x_241:
        /* <DEDUP_REMOVED lines=9> */
.L_x_244:
[----:B------:R-:W-:Y:S05]  /*6330*/  BSYNC B0 ;  /* 0x0000000000007941 */ /* 0x000fea0003800000 */
.L_x_243:
        /* <DEDUP_REMOVED lines=9> */
.L_x_246:
[----:B------:R-:W-:Y:S05]  /*63d0*/  BSYNC B0 ;  /* 0x0000000000007941 */ /* 0x000fea0003800000 */
.L_x_245:
        /* <DEDUP_REMOVED lines=9> */
.L_x_248:
[----:B------:R-:W-:Y:S05]  /*6470*/  BSYNC B0 ;  /* 0x0000000000007941 */ /* 0x000fea0003800000 */
.L_x_247:
        /* <DEDUP_REMOVED lines=9> */
.L_x_250:
[----:B------:R-:W-:Y:S05]  /*6510*/  BSYNC B0 ;  /* 0x0000000000007941 */ /* 0x000fea0003800000 */
.L_x_249:
        /* <DEDUP_REMOVED lines=9> */
.L_x_252:
[----:B------:R-:W-:Y:S05]  /*65b0*/  BSYNC B0 ;  /* 0x0000000000007941 */ /* 0x000fea0003800000 */
.L_x_251:
        /* <DEDUP_REMOVED lines=9> */
.L_x_254:
[----:B------:R-:W-:Y:S05]  /*6650*/  BSYNC B0 ;  /* 0x0000000000007941 */ /* 0x000fea0003800000 */
.L_x_253:
        /* <DEDUP_REMOVED lines=9> */
.L_x_256:
[----:B------:R-:W-:Y:S05]  /*66f0*/  BSYNC B0 ;  /* 0x0000000000007941 */ /* 0x000fea0003800000 */
.L_x_255:
        /* <DEDUP_REMOVED lines=9> */
.L_x_258:
[----:B------:R-:W-:Y:S05]  /*6790*/  BSYNC B0 ;  /* 0x0000000000007941 */ /* 0x000fea0003800000 */
.L_x_257:
        /* <DEDUP_REMOVED lines=9> */
.L_x_260:
[----:B------:R-:W-:Y:S05]  /*6830*/  BSYNC B0 ;  /* 0x0000000000007941 */ /* 0x000fea0003800000 */
.L_x_259:
        /* <DEDUP_REMOVED lines=9> */
.L_x_262:
[----:B------:R-:W-:Y:S05]  /*68d0*/  BSYNC B0 ;  /* 0x0000000000007941 */ /* 0x000fea0003800000 */
.L_x_261:
        /* <DEDUP_REMOVED lines=9> */
.L_x_264:
[----:B------:R-:W-:Y:S05]  /*6970*/  BSYNC B0 ;  /* 0x0000000000007941 */ /* 0x000fea0003800000 */
.L_x_263:
        /* <DEDUP_REMOVED lines=9> */
.L_x_266:
[----:B------:R-:W-:Y:S05]  /*6a10*/  BSYNC B0 ;  /* 0x0000000000007941 */ /* 0x000fea0003800000 */
.L_x_265:
        /* <DEDUP_REMOVED lines=9> */
.L_x_268:
[----:B------:R-:W-:Y:S05]  /*6ab0*/  BSYNC B0 ;  /* 0x0000000000007941 */ /* 0x000fea0003800000 */
.L_x_267:
        /* <DEDUP_REMOVED lines=9> */
.L_x_270:
[----:B------:R-:W-:Y:S05]  /*6b50*/  BSYNC B0 ;  /* 0x0000000000007941 */ /* 0x000fea0003800000 */
.L_x_269:
        /* <DEDUP_REMOVED lines=9> */
.L_x_272:
[----:B------:R-:W-:Y:S05]  /*6bf0*/  BSYNC B0 ;  /* 0x0000000000007941 */ /* 0x000fea0003800000 */
.L_x_271:
        /* <DEDUP_REMOVED lines=9> */
.L_x_274:
[----:B------:R-:W-:Y:S05]  /*6c90*/  BSYNC B0 ;  /* 0x0000000000007941 */ /* 0x000fea0003800000 */
.L_x_273:
[----:B01--45:R-:W-:Y:S01]  /*6ca0*/  HADD2.F32 R2, -RZ, R88.H0_H0 ;  /* 0x20000058ff027230 */ /* 0x033fe20000004100 */
        /* <DEDUP_REMOVED lines=8> */
.L_x_276:
[----:B------:R-:W-:Y:S05]  /*6d30*/  BSYNC B0 ;  /* 0x0000000000007941 */ /* 0x000fea0003800000 */
.L_x_275:
[----:B0----5:R-:W-:Y:S01]  /*6d40*/  HADD2.F32 R2, -RZ, R88.H0_H0 ;  /* 0x20000058ff027230 */ /* 0x021fe20000004100 */
[----:B------:R-:W-:Y:S01]  /*6d50*/  ISETP.GT.AND P1, PT, R0, 0x79, P1 ;  /* 0x000000790000780c */ /* 0x000fe20000f24270 */
[----:B------:R-:W-:Y:S03]  /*6d60*/  BSSY B0, `(.L_x_277) ;  /* 0x000000a000007945 */ /* 0x000fe60003800000 */
        /* <DEDUP_REMOVED lines=9> */
.L_x_278:
[----:B------:R-:W-:Y:S05]  /*6e00*/  BSYNC B0 ;  /* 0x0000000000007941 */ /* 0x000fea0003800000 */
.L_x_277:
[----:B-----5:R-:W-:-:S05]  /*6e10*/  HADD2.F32 R88, -RZ, R88.H0_H0 ;  /* 0x20000058ff587230 */ /* 0x020fca0000004100 */
[----:B------:R-:W-:-:S04]  /*6e20*/  FMUL R88, R88, R9 ;  /* 0x0000000958587220 */ /* 0x000fc80000400000 */
[----:B------:R-:W-:Y:S01]  /*6e30*/  FFMA R88, R87, R8, R88 ;  /* 0x0000000857587223 */ /* 0x000fe20000000058 */
[----:B------:R-:W-:Y:S06]  /*6e40*/  @!P1 EXIT ;  /* 0x000000000000994d */ /* 0x000fec0003800000 */
[----:B------:R-:W-:-:S05]  /*6e50*/  F2FP.F16.F32.PACK_AB R88, RZ, R88 ;  /* 0x00000058ff58723e */ /* 0x000fca00000000ff */
[----:B------:R-:W-:Y:S01]  /*6e60*/  STG.E.U16 desc[UR12][R6.64+0xf2], R88 ;  /* 0x0000f25806007986 */ /* 0x000fe2000c10150c */
[----:B------:R-:W-:Y:S05]  /*6e70*/  EXIT ;  /* 0x000000000000794d */ /* 0x000fea0003800000 */
.L_x_28:
[----:B------:R-:W-:Y:S01]  /*6e80*/  ULDC.64 UR4, c[0x0][0x5c8] ;  /* 0x0001720000047ab9 */ /* 0x000fe20000000a00 */
[-C--:B------:R-:W-:Y:S01]  /*6e90*/  FMUL R88, R88, R8.reuse ;  /* 0x0000000858587220 */ /* 0x080fe20000400000 */
[----:B------:R-:W-:Y:S01]  /*6ea0*/  LEA R2, P1, R14, UR4, 0x1 ;  /* 0x000000040e027c11 */ /* 0x000fe2000f8208ff */
[----:B------:R-:W-:Y:S01]  /*6eb0*/  IMAD.SHL.U32 R9, R21, 0x2, RZ ;  /* 0x0000000215097824 */ /* 0x000fe200078e00ff */
[----:B------:R-:W-:Y:S01]  /*6ec0*/  ISETP.GT.AND P3, PT, R10, 0x8, PT ;  /* 0x000000080a00780c */ /* 0x000fe20003f64270 */
[-C--:B------:R-:W-:Y:S01]  /*6ed0*/  FMUL R89, R89, R8.reuse ;  /* 0x0000000859597220 */ /* 0x080fe20000400000 */
[----:B------:R-:W-:Y:S01]  /*6ee0*/  LEA.HI.X R3, R14, UR5, R19, 0x1, P1 ;  /* 0x000000050e037c11 */ /* 0x000fe200088f0c13 */
[----:B------:R-:W-:Y:S01]  /*6ef0*/  FMUL R90, R90, R8 ;  /* 0x000000085a5a7220 */ /* 0x000fe20000400000 */
[----:B------:R-:W-:Y:S01]  /*6f00*/  F2FP.F16.F32.PACK_AB R88, RZ, R88 ;  /* 0x00000058ff58723e */ /* 0x000fe200000000ff */
[-C--:B------:R-:W-:Y:S01]  /*6f10*/  FMUL R91, R91, R8.reuse ;  /* 0x000000085b5b7220 */ /* 0x080fe20000400000 */
[----:B------:R-:W-:Y:S01]  /*6f20*/  ISETP.GT.AND P4, PT, R0, 0x1, P2 ;  /* 0x000000010000780c */ /* 0x000fe20001784270 */
[-C--:B------:R-:W-:Y:S01]  /*6f30*/  FMUL R92, R92, R8.reuse ;  /* 0x000000085c5c7220 */ /* 0x080fe20000400000 */
[----:B------:R-:W-:Y:S01]  /*6f40*/  ISETP.GT.AND P1, PT, R0, RZ, P3 ;  /* 0x000000ff0000720c */ /* 0x000fe20001f24270 */
[----:B------:R-:W-:Y:S01]  /*6f50*/  @P0 STG.E.U16 desc[UR12][R2.64], R88 ;  /* 0x0000005802000986 */ /* 0x000fe2000c10150c */
[----:B------:R-:W-:Y:S01]  /*6f60*/  SHF.L.U64.HI R7, R21, 0x1, R20 ;  /* 0x0000000115077819 */ /* 0x000fe20000010214 */
[----:B------:R-:W-:Y:S01]  /*6f70*/  FMUL R93, R93, R8 ;  /* 0x000000085d5d7220 */ /* 0x000fe20000400000 */
[----:B------:R-:W-:Y:S01]  /*6f80*/  IADD3 R4, P0, R9, R2, RZ ;  /* 0x0000000209047210 */ /* 0x000fe20007f1e0ff */
[-C--:B------:R-:W-:Y:S01]  /*6f90*/  FMUL R94, R94, R8.reuse ;  /* 0x000000085e5e7220 */ /* 0x080fe20000400000 */
[----:B------:R-:W-:Y:S01]  /*6fa0*/  F2FP.F16.F32.PACK_AB R89, RZ, R89 ;  /* 0x00000059ff59723e */ /* 0x000fe200000000ff */
[----:B------:R-:W-:Y:S01]  /*6fb0*/  FMUL R95, R95, R8 ;  /* 0x000000085f5f7220 */ /* 0x000fe20000400000 */
[----:B------:R-:W-:Y:S01]  /*6fc0*/  F2FP.F16.F32.PACK_AB R90, RZ, R90 ;  /* 0x0000005aff5a723e */ /* 0x000fe200000000ff */
[----:B------:R-:W-:Y:S01]  /*6fd0*/  IMAD.X R5, R7, 0x1, R3, P0 ;  /* 0x0000000107057824 */ /* 0x000fe200000e0603 */
[C---:B------:R-:W-:Y:S01]  /*6fe0*/  ISETP.GT.AND P5, PT, R0.reuse, 0x8, P2 ;  /* 0x000000080000780c */ /* 0x040fe200017a4270 */
[----:B------:R-:W-:Y:S01]  /*6ff0*/  @P4 STG.E.U16 desc[UR12][R2.64+0x2], R89 ;  /* 0x0000025902004986 */ /* 0x000fe2000c10150c */
[----:B------:R-:W-:Y:S01]  /*7000*/  ISETP.GT.AND P4, PT, R0, 0x1, P3 ;  /* 0x000000010000780c */ /* 0x000fe20001f84270 */
[-C--:B------:R-:W-:Y:S01]  /*7010*/  FMUL R96, R96, R8.reuse ;  /* 0x0000000860607220 */ /* 0x080fe20000400000 */
[----:B------:R-:W-:Y:S01]  /*7020*/  F2FP.F16.F32.PACK_AB R91, RZ, R91 ;  /* 0x0000005bff5b723e */ /* 0x000fe200000000ff */
[----:B------:R-:W-:Y:S01]  /*7030*/  @P1 STG.E.U16 desc[UR12][R4.64], R90 ;  /* 0x0000005a04001986 */ /* 0x000fe2000c10150c */
[----:B------:R-:W-:Y:S01]  /*7040*/  ISETP.GT.AND P1, PT, R0, 0x9, P2 ;  /* 0x000000090000780c */ /* 0x000fe20001724270 */
[----:B------:R-:W-:Y:S01]  /*7050*/  FMUL R97, R97, R8 ;  /* 0x0000000861617220 */ /* 0x000fe20000400000 */
[----:B------:R-:W-:Y:S01]  /*7060*/  F2FP.F16.F32.PACK_AB R92, RZ, R92 ;  /* 0x0000005cff5c723e */ /* 0x000fe200000000ff */
[-C--:B------:R-:W-:Y:S01]  /*7070*/  FMUL R98, R98, R8.reuse ;  /* 0x0000000862627220 */ /* 0x080fe20000400000 */
[----:B------:R-:W-:Y:S01]  /*7080*/  F2FP.F16.F32.PACK_AB R93, RZ, R93 ;  /* 0x0000005dff5d723e */ /* 0x000fe200000000ff */
[-C--:B------:R-:W-:Y:S01]  /*7090*/  FMUL R99, R99, R8.reuse ;  /* 0x0000000863637220 */ /* 0x080fe20000400000 */
[----:B------:R-:W-:Y:S01]  /*70a0*/  ISETP.GT.AND P0, PT, R0, 0x8, P3 ;  /* 0x000000080000780c */ /* 0x000fe20001f04270 */
[----:B------:R-:W-:Y:S01]  /*70b0*/  FMUL R100, R100, R8 ;  /* 0x0000000864647220 */ /* 0x000fe20000400000 */
[----:B------:R-:W-:Y:S01]  /*70c0*/  F2FP.F16.F32.PACK_AB R94, RZ, R94 ;  /* 0x0000005eff5e723e */ /* 0x000fe200000000ff */
[----:B------:R-:W-:Y:S01]  /*70d0*/  @P4 STG.E.U16 desc[UR12][R4.64+0x2], R91 ;  /* 0x0000025b04004986 */ /* 0x000fe2000c10150c */
[----:B------:R-:W-:Y:S01]  /*70e0*/  F2FP.F16.F32.PACK_AB R95, RZ, R95 ;  /* 0x0000005fff5f723e */ /* 0x000fe200000000ff */
[-C--:B------:R-:W-:Y:S01]  /*70f0*/  FMUL R101, R101, R8.reuse ;  /* 0x0000000865657220 */ /* 0x080fe20000400000 */
[C---:B------:R-:W-:Y:S01]  /*7100*/  ISETP.GT.AND P4, PT, R0.reuse, 0x10, P2 ;  /* 0x000000100000780c */ /* 0x040fe20001784270 */
[----:B------:R-:W-:Y:S01]  /*7110*/  @P5 STG.E.U16 desc[UR12][R2.64+0x10], R92 ;  /* 0x0000105c02005986 */ /* 0x000fe2000c10150c */
[----:B------:R-:W-:Y:S01]  /*7120*/  ISETP.GT.AND P5, PT, R0, 0x10, P3 ;  /* 0x000000100000780c */ /* 0x000fe20001fa4270 */
[----:B------:R-:W-:Y:S01]  /*7130*/  FMUL R102, R102, R8 ;  /* 0x0000000866667220 */ /* 0x000fe20000400000 */
[----:B------:R-:W-:Y:S01]  /*7140*/  F2FP.F16.F32.PACK_AB R96, RZ, R96 ;  /* 0x00000060ff60723e */ /* 0x000fe200000000ff */
[----:B------:R-:W-:Y:S01]  /*7150*/  @P1 STG.E.U16 desc[UR12][R2.64+0x12], R93 ;  /* 0x0000125d02001986 */ /* 0x000fe2000c10150c */
[C---:B------:R-:W-:Y:S01]  /*7160*/  ISETP.GT.AND P1, PT, R0.reuse, 0x9, P3 ;  /* 0x000000090000780c */ /* 0x040fe20001f24270 */
        /* <DEDUP_REMOVED lines=8> */
[----:B------:R-:W-:Y:S01]  /*71f0*/  FMUL R106, R106, R8 ;  /* 0x000000086a6a7220 */ /* 0x000fe20000400000 */
[----:B------:R-:W-:Y:S01]  /*7200*/  F2FP.F16.F32.PACK_AB R100, RZ, R100 ;  /* 0x00000064ff64723e */ /* 0x000fe200000000ff */
[-C--:B------:R-:W-:Y:S01]  /*7210*/  FMUL R107, R107, R8.reuse ;  /* 0x000000086b6b7220 */ /* 0x080fe20000400000 */
[----:B------:R-:W-:Y:S01]  /*7220*/  F2FP.F16.F32.PACK_AB R101, RZ, R101 ;  /* 0x00000065ff65723e */ /* 0x000fe200000000ff */
        /* <DEDUP_REMOVED lines=21> */
[----:B------:R-:W-:Y:S01]  /*7380*/  ISETP.GT.AND P4, PT, R0, 0x21, P2 ;  /* 0x000000210000780c */ /* 0x000fe20001784270 */
[-C--:B------:R-:W-:Y:S01]  /*7390*/  FMUL R113, R113, R8.reuse ;  /* 0x0000000871717220 */ /* 0x080fe20000400000 */
[----:B------:R-:W-:Y:S01]  /*73a0*/  F2FP.F16.F32.PACK_AB R107, RZ, R107 ;  /* 0x0000006bff6b723e */ /* 0x000fe200000000ff */
        /* <DEDUP_REMOVED lines=102> */
[-C--:B------:R-:W-:Y:S01]  /*7a10*/  FMUL R144, R144, R8.reuse ;  /* 0x0000000890907220 */ /* 0x080fe20000400000 */
[----:B------:R-:W-:Y:S01]  /*7a20*/  ISETP.GT.AND P6, PT, R0, 0x68, P3 ;  /* 0x000000680000780c */ /* 0x000fe20001fc4270 */
[----:B------:R-:W-:Y:S01]  /*7a30*/  FMUL R145, R145, R8 ;  /* 0x0000000891917220 */ /* 0x000fe20000400000 */
[----:B------:R-:W-:Y:S01]  /*7a40*/  F2FP.F16.F32.PACK_AB R138, RZ, R138 ;  /* 0x0000008aff8a723e */ /* 0x000fe200000000ff */
[-C--:B------:R-:W-:Y:S01]  /*7a50*/  FMUL R146, R146, R8.reuse ;  /* 0x0000000892927220 */ /* 0x080fe20000400000 */
[----:B------:R-:W-:Y:S01]  /*7a60*/  F2FP.F16.F32.PACK_AB R139, RZ, R139 ;  /* 0x0000008bff8b723e */ /* 0x000fe200000000ff */
[----:B------:R-:W-:Y:S01]  /*7a70*/  @P1 STG.E.U16 desc[UR12][R4.64+0x80], R122 ;  /* 0x0000807a04001986 */ /* 0x000fe2000c10150c */
[C---:B------:R-:W-:Y:S01]  /*7a80*/  ISETP.GT.AND P1, PT, R0.reuse, 0x48, P3 ;  /* 0x000000480000780c */ /* 0x040fe20001f24270 */
[----:B------:R-:W-:Y:S01]  /*7a90*/  FMUL R147, R147, R8 ;  /* 0x0000000893937220 */ /* 0x000fe20000400000 */
[----:B------:R-:W-:Y:S01]  /*7aa0*/  F2FP.F16.F32.PACK_AB R140, RZ, R140 ;  /* 0x0000008cff8c723e */ /* 0x000fe200000000ff */
[----:B------:R-:W-:Y:S01]  /*7ab0*/  @P4 STG.E.U16 desc[UR12][R4.64+0x82], R123 ;  /* 0x0000827b04004986 */ /* 0x000fe2000c10150c */
[----:B------:R-:W-:Y:S01]  /*7ac0*/  ISETP.GT.AND P4, PT, R0, 0x49, P3 ;  /* 0x000000490000780c */ /* 0x000fe20001f84270 */
[----:B------:R-:W-:Y:S01]  /*7ad0*/  FMUL R148, R148, R8 ;  /* 0x0000000894947220 */ /* 0x000fe20000400000 */
[----:B------:R-:W-:Y:S01]  /*7ae0*/  F2FP.F16.F32.PACK_AB R141, RZ, R141 ;  /* 0x0000008dff8d723e */ /* 0x000fe200000000ff */
[----:B------:R-:W-:Y:S01]  /*7af0*/  @P0 STG.E.U16 desc[UR12][R2.64+0x90], R124 ;  /* 0x0000907c02000986 */ /* 0x000fe2000c10150c */
[----:B------:R-:W-:Y:S01]  /*7b00*/  ISETP.GT.AND P0, PT, R0, 0x50, P3 ;  /* 0x000000500000780c */ /* 0x000fe20001f04270 */
[----:B------:R-:W-:Y:S01]  /*7b10*/  IMAD.SHL.U32 R15, R16, 0x2, RZ ;  /* 0x00000002100f7824 */ /* 0x000fe200078e00ff */
        /* <DEDUP_REMOVED lines=26> */
[----:B------:R-:W-:Y:S01]  /*7cc0*/  SHF.L.U64.HI R13, R16, 0x1, R11 ;  /* 0x00000001100d7819 */ /* 0x000fe2000001020b */
[-C--:B------:R-:W-:Y:S01]  /*7cd0*/  FMUL R28, R28, R8.reuse ;  /* 0x000000081c1c7220 */ /* 0x080fe20000400000 */
[----:B------:R-:W-:Y:S01]  /*7ce0*/  F2FP.F16.F32.PACK_AB R149, RZ, R149 ;  /* 0x00000095ff95723e */ /* 0x000fe200000000ff */
        /* <DEDUP_REMOVED lines=31> */
[----:B------:R-:W-:Y:S01]  /*7ee0*/  ISETP.GT.AND P5, PT, R0, 0x69, P2 ;  /* 0x000000690000780c */ /* 0x000fe200017a4270 */
[-C--:B------:R-:W-:Y:S01]  /*7ef0*/  FMUL R38, R38, R8.reuse ;  /* 0x0000000826267220 */ /* 0x080fe20000400000 */
[----:B------:R-:W-:Y:S01]  /*7f00*/  F2FP.F16.F32.PACK_AB R31, RZ, R31 ;  /* 0x0000001fff1f723e */ /* 0x000fe200000000ff */
[----:B------:R-:W-:Y:S01]  /*7f10*/  @P1 STG.E.U16 desc[UR12][R4.64+0xc0], R138 ;  /* 0x0000c08a04001986 */ /* 0x000fe2000c10150c */
[C---:B------:R-:W-:Y:S01]  /*7f20*/  ISETP.GT.AND P1, PT, R10.reuse, 0x40, PT ;  /* 0x000000400a00780c */ /* 0x040fe20003f24270 */
[----:B------:R-:W-:Y:S01]  /*7f30*/  FMUL R39, R39, R8 ;  /* 0x0000000827277220 */ /* 0x000fe20000400000 */
[----:B------:R-:W-:Y:S01]  /*7f40*/  F2FP.F16.F32.PACK_AB R32, RZ, R32 ;  /* 0x00000020ff20723e */ /* 0x000fe200000000ff */
[----:B------:R-:W-:Y:S01]  /*7f50*/  @P0 STG.E.U16 desc[UR12][R4.64+0xc2], R139 ;  /* 0x0000c28b04000986 */ /* 0x000fe2000c10150c */
[----:B------:R-:W-:Y:S01]  /*7f60*/  ISETP.GT.AND P0, PT, R10, 0x48, PT ;  /* 0x000000480a00780c */ /* 0x000fe20003f04270 */
        /* <DEDUP_REMOVED lines=17> */
[C---:B------:R-:W-:Y:S01]  /*8080*/  ISETP.GT.AND P4, PT, R0.reuse, 0x78, P2 ;  /* 0x000000780000780c */ /* 0x040fe20001784270 */
[-C--:B------:R-:W-:Y:S01]  /*8090*/  FMUL R45, R45, R8.reuse ;  /* 0x000000082d2d7220 */ /* 0x080fe20000400000 */
[C---:B------:R-:W-:Y:S01]  /*80a0*/  ISETP.GT.AND P2, PT, R0.reuse, 0x79, P2 ;  /* 0x000000790000780c */ /* 0x040fe20001744270 */
        /* <DEDUP_REMOVED lines=15> */
[----:B------:R-:W-:Y:S01]  /*81a0*/  IADD3 R10, P5, R15, R2, RZ ;  /* 0x000000020f0a7210 */ /* 0x000fe20007fbe0ff */
[----:B------:R-:W-:Y:S01]  /*81b0*/  FMUL R51, R51, R8 ;  /* 0x0000000833337220 */ /* 0x000fe20000400000 */
[----:B------:R-:W-:Y:S01]  /*81c0*/  F2FP.F16.F32.PACK_AB R43, RZ, R43 ;  /* 0x0000002bff2b723e */ /* 0x000fe200000000ff */
[----:B------:R-:W-:Y:S01]  /*81d0*/  @P6 STG.E.U16 desc[UR12][R4.64+0xe2], R147 ;  /* 0x0000e29304006986 */ /* 0x000fe2000c10150c */
[----:B------:R-:W-:Y:S01]  /*81e0*/  F2FP.F16.F32.PACK_AB R44, RZ, R44 ;  /* 0x0000002cff2c723e */ /* 0x000fe200000000ff */
[----:B------:R-:W-:Y:S01]  /*81f0*/  IMAD.X R11, R13, 0x1, R3, P5 ;  /* 0x000000010d0b7824 */ /* 0x000fe200028e0603 */
[----:B------:R-:W-:Y:S01]  /*8200*/  IADD3 R12, P5, P6, R9, R2, R15 ;  /* 0x00000002090c7210 */ /* 0x000fe20007ebe00f */
[----:B------:R-:W-:Y:S01]  /*8210*/  @P4 STG.E.U16 desc[UR12][R2.64+0xf0], R148 ;  /* 0x0000f09402004986 */ /* 0x000fe2000c10150c */
[----:B------:R-:W-:Y:S01]  /*8220*/  ISETP.GT.AND P4, PT, R0, 0x78, P3 ;  /* 0x000000780000780c */ /* 0x000fe20001f84270 */
[-C--:B------:R-:W-:Y:S01]  /*8230*/  FMUL R52, R52, R8.reuse ;  /* 0x0000000834347220 */ /* 0x080fe20000400000 */
[C---:B------:R-:W-:Y:S01]  /*8240*/  ISETP.GT.AND P3, PT, R0.reuse, 0x79, P3 ;  /* 0x000000790000780c */ /* 0x040fe20001f64270 */
[----:B------:R0:W-:Y:S01]  /*8250*/  @P2 STG.E.U16 desc[UR12][R2.64+0xf2], R149 ;  /* 0x0000f29502002986 */ /* 0x0001e2000c10150c */
[----:B------:R-:W-:Y:S01]  /*8260*/  IADD3.X R13, R7, R3, R13, P5, P6 ;  /* 0x00000003070d7210 */ /* 0x000fe20002fec40d */
[-C--:B------:R-:W-:Y:S01]  /*8270*/  FMUL R53, R53, R8.reuse ;  /* 0x0000000835357220 */ /* 0x080fe20000400000 */
[----:B------:R-:W-:Y:S01]  /*8280*/  ISETP.GT.AND P5, PT, R0, 0x1, P1 ;  /* 0x000000010000780c */ /* 0x000fe20000fa4270 */
[-C--:B------:R-:W-:Y:S01]  /*8290*/  FMUL R54, R54, R8.reuse ;  /* 0x0000000836367220 */ /* 0x080fe20000400000 */
[----:B------:R-:W-:Y:S01]  /*82a0*/  ISETP.GT.AND P2, PT, R0, RZ, P0 ;  /* 0x000000ff0000720c */ /* 0x000fe20000744270 */
[-C--:B------:R-:W-:Y:S01]  /*82b0*/  FMUL R55, R55, R8.reuse ;  /* 0x0000000837377220 */ /* 0x080fe20000400000 */
[----:B------:R-:W-:Y:S01]  /*82c0*/  F2FP.F16.F32.PACK_AB R45, RZ, R45 ;  /* 0x0000002dff2d723e */ /* 0x000fe200000000ff */
[----:B------:R-:W-:Y:S01]  /*82d0*/  FMUL R56, R56, R8 ;  /* 0x0000000838387220 */ /* 0x000fe20000400000 */
[----:B------:R-:W-:Y:S01]  /*82e0*/  F2FP.F16.F32.PACK_AB R46, RZ, R46 ;  /* 0x0000002eff2e723e */ /* 0x000fe200000000ff */
[----:B------:R-:W-:Y:S01]  /*82f0*/  FMUL R57, R57, R8 ;  /* 0x0000000839397220 */ /* 0x000fe20000400000 */
[----:B------:R-:W-:Y:S01]  /*8300*/  F2FP.F16.F32.PACK_AB R47, RZ, R47 ;  /* 0x0000002fff2f723e */ /* 0x000fe200000000ff */
[----:B0-----:R-:W-:Y:S01]  /*8310*/  @P4 IMAD.MOV.U32 R2, RZ, RZ, R4 ;  /* 0x000000ffff024224 */ /* 0x001fe200078e0004 */
[----:B------:R-:W-:Y:S01]  /*8320*/  F2FP.F16.F32.PACK_AB R48, RZ, R48 ;  /* 0x00000030ff30723e */ /* 0x000fe200000000ff */
[----:B------:R-:W-:Y:S01]  /*8330*/  @P4 IMAD.MOV.U32 R3, RZ, RZ, R5 ;  /* 0x000000ffff034224 */ /* 0x000fe200078e0005 */
[----:B------:R-:W-:Y:S01]  /*8340*/  F2FP.F16.F32.PACK_AB R49, RZ, R49 ;  /* 0x00000031ff31723e */ /* 0x000fe200000000ff */
[----:B------:R-:W-:Y:S01]  /*8350*/  FMUL R58, R58, R8 ;  /* 0x000000083a3a7220 */ /* 0x000fe20000400000 */
[----:B------:R-:W-:Y:S01]  /*8360*/  F2FP.F16.F32.PACK_AB R50, RZ, R50 ;  /* 0x00000032ff32723e */ /* 0x000fe200000000ff */
[-C--:B------:R-:W-:Y:S01]  /*8370*/  FMUL R59, R59, R8.reuse ;  /* 0x000000083b3b7220 */ /* 0x080fe20000400000 */
[----:B------:R0:W-:Y:S01]  /*8380*/  @P4 STG.E.U16 desc[UR12][R2.64+0xf0], R150 ;  /* 0x0000f09602004986 */ /* 0x0001e2000c10150c */
[----:B------:R-:W-:Y:S01]  /*8390*/  ISETP.GT.AND P4, PT, R0, RZ, P1 ;  /* 0x000000ff0000720c */ /* 0x000fe20000f84270 */
[-C--:B------:R-:W-:Y:S01]  /*83a0*/  FMUL R60, R60, R8.reuse ;  /* 0x000000083c3c7220 */ /* 0x080fe20000400000 */
[----:B------:R-:W-:Y:S01]  /*83b0*/  F2FP.F16.F32.PACK_AB R51, RZ, R51 ;  /* 0x00000033ff33723e */ /* 0x000fe200000000ff */
[----:B------:R-:W-:Y:S01]  /*83c0*/  @P3 STG.E.U16 desc[UR12][R4.64+0xf2], R151 ;  /* 0x0000f29704003986 */ /* 0x000fe2000c10150c */
[----:B------:R-:W-:Y:S01]  /*83d0*/  IADD3 R6, P3, R10, R9, RZ ;  /* 0x000000090a067210 */ /* 0x000fe20007f7e0ff */
[----:B------:R-:W-:Y:S01]  /*83e0*/  FMUL R61, R61, R8 ;  /* 0x000000083d3d7220 */ /* 0x000fe20000400000 */
[----:B------:R-:W-:Y:S01]  /*83f0*/  F2FP.F16.F32.PACK_AB R52, RZ, R52 ;  /* 0x00000034ff34723e */ /* 0x000fe200000000ff */
[----:B------:R-:W-:Y:S01]  /*8400*/  @P5 STG.E.U16 desc[UR12][R10.64+0x2], R25 ;  /* 0x000002190a005986 */ /* 0x000fe2000c10150c */
[C---:B------:R-:W-:Y:S01]  /*8410*/  ISETP.GT.AND P5, PT, R0.reuse, 0x9, P1 ;  /* 0x000000090000780c */ /* 0x040fe20000fa4270 */
[----:B------:R-:W-:Y:S01]  /*8420*/  IMAD.X R7, R11, 0x1, R7, P3 ;  /* 0x000000010b077824 */ /* 0x000fe200018e0607 */
        /* <DEDUP_REMOVED lines=13> */
[----:B0-----:R-:W-:Y:S01]  /*8500*/  @P3 IMAD.MOV.U32 R2, RZ, RZ, R6 ;  /* 0x000000ffff023224 */ /* 0x001fe200078e0006 */
[----:B------:R-:W-:Y:S01]  /*8510*/  F2FP.F16.F32.PACK_AB R57, RZ, R57 ;  /* 0x00000039ff39723e */ /* 0x000fe200000000ff */
[----:B------:R-:W-:Y:S01]  /*8520*/  @P3 IMAD.MOV.U32 R3, RZ, RZ, R7 ;  /* 0x000000ffff033224 */ /* 0x000fe200078e0007 */
[----:B------:R-:W-:Y:S01]  /*8530*/  F2FP.F16.F32.PACK_AB R58, RZ, R58 ;  /* 0x0000003aff3a723e */ /* 0x000fe200000000ff */
[-C--:B------:R-:W-:Y:S01]  /*8540*/  FMUL R66, R66, R8.reuse ;  /* 0x0000000842427220 */ /* 0x080fe20000400000 */
[----:B------:R-:W-:Y:S01]  /*8550*/  F2FP.F16.F32.PACK_AB R59, RZ, R59 ;  /* 0x0000003bff3b723e */ /* 0x000fe200000000ff */
[-C--:B------:R-:W-:Y:S01]  /*8560*/  FMUL R67, R67, R8.reuse ;  /* 0x0000000843437220 */ /* 0x080fe20000400000 */
[----:B------:R0:W-:Y:S01]  /*8570*/  @P3 STG.E.U16 desc[UR12][R2.64+0x2], R27 ;  /* 0x0000021b02003986 */ /* 0x0001e2000c10150c */
        /* <DEDUP_REMOVED lines=21> */
[----:B------:R-:W-:Y:S01]  /*86d0*/  FMUL R73, R73, R8 ;  /* 0x0000000849497220 */ /* 0x000fe20000400000 */
[----:B------:R-:W-:Y:S01]  /*86e0*/  F2FP.F16.F32.PACK_AB R65, RZ, R65 ;  /* 0x00000041ff41723e */ /* 0x000fe200000000ff */
[----:B------:R-:W-:Y:S01]  /*86f0*/  @P5 STG.E.U16 desc[UR12][R10.64+0x22], R33 ;  /* 0x000022210a005986 */ /* 0x000fe2000c10150c */
[----:B------:R-:W-:Y:S01]  /*8700*/  ISETP.GT.AND P5, PT, R0, 0x19, P1 ;  /* 0x000000190000780c */ /* 0x000fe20000fa4270 */
[--C-:B0-----:R-:W-:Y:S01]  /*8710*/  @P2 IMAD.MOV.U32 R2, RZ, RZ, R12.reuse ;  /* 0x000000ffff022224 */ /* 0x101fe200078e000c */
[----:B------:R-:W-:Y:S01]  /*8720*/  F2FP.F16.F32.PACK_AB R66, RZ, R66 ;  /* 0x00000042ff42723e */ /* 0x000fe200000000ff */
[--C-:B------:R-:W-:Y:S01]  /*8730*/  @P2 IMAD.MOV.U32 R3, RZ, RZ, R13.reuse ;  /* 0x000000ffff032224 */ /* 0x100fe200078e000d */
[----:B------:R-:W-:Y:S01]  /*8740*/  F2FP.F16.F32.PACK_AB R67, RZ, R67 ;  /* 0x00000043ff43723e */ /* 0x000fe200000000ff */
[----:B------:R-:W-:Y:S01]  /*8750*/  FMUL R74, R74, R8 ;  /* 0x000000084a4a7220 */ /* 0x000fe20000400000 */
[----:B------:R-:W-:Y:S01]  /*8760*/  F2FP.F16.F32.PACK_AB R68, RZ, R68 ;  /* 0x00000044ff44723e */ /* 0x000fe200000000ff */
[-C--:B------:R-:W-:Y:S01]  /*8770*/  FMUL R75, R75, R8.reuse ;  /* 0x000000084b4b7220 */ /* 0x080fe20000400000 */
[----:B------:R0:W-:Y:S01]  /*8780*/  @P2 STG.E.U16 desc[UR12][R2.64+0x20], R34 ;  /* 0x0000202202002986 */ /* 0x0001e2000c10150c */
        /* <DEDUP_REMOVED lines=9> */
[----:B------:R-:W-:Y:S01]  /*8820*/  FMUL R80, R80, R8 ;  /* 0x0000000850507220 */ /* 0x000fe20000400000 */
[----:B------:R-:W-:Y:S01]  /*8830*/  F2FP.F16.F32.PACK_AB R73, RZ, R73 ;  /* 0x00000049ff49723e */ /* 0x000fe200000000ff */
[--C-:B0-----:R-:W-:Y:S01]  /*8840*/  @P3 IMAD.MOV.U32 R2, RZ, RZ, R12.reuse ;  /* 0x000000ffff023224 */ /* 0x101fe200078e000c */
[----:B------:R-:W-:Y:S01]  /*8850*/  F2FP.F16.F32.PACK_AB R74, RZ, R74 ;  /* 0x0000004aff4a723e */ /* 0x000fe200000000ff */
[--C-:B------:R-:W-:Y:S01]  /*8860*/  @P3 IMAD.MOV.U32 R3, RZ, RZ, R13.reuse ;  /* 0x000000ffff033224 */ /* 0x100fe200078e000d */
[----:B------:R-:W-:Y:S01]  /*8870*/  ISETP.GT.AND P6, PT, R0, 0x68, P0 ;  /* 0x000000680000780c */ /* 0x000fe200007c4270 */
[-C--:B------:R-:W-:Y:S01]  /*8880*/  FMUL R81, R81, R8.reuse ;  /* 0x0000000851517220 */ /* 0x080fe20000400000 */
[----:B------:R-:W-:Y:S01]  /*8890*/  F2FP.F16.F32.PACK_AB R75, RZ, R75 ;  /* 0x0000004bff4b723e */ /* 0x000fe200000000ff */
[-C--:B------:R-:W-:Y:S01]  /*88a0*/  FMUL R82, R82, R8.reuse ;  /* 0x0000000852527220 */ /* 0x080fe20000400000 */
[----:B------:R0:W-:Y:S01]  /*88b0*/  @P3 STG.E.U16 desc[UR12][R2.64+0x22], R35 ;  /* 0x0000222302003986 */ /* 0x0001e2000c10150c */
        /* <DEDUP_REMOVED lines=17> */
[----:B------:R-:W-:Y:S01]  /*89d0*/  FMUL R8, R87, R8 ;  /* 0x0000000857087220 */ /* 0x000fe20000400000 */
[----:B------:R0:W-:Y:S01]  /*89e0*/  @P2 STG.E.U16 desc[UR12][R2.64+0x30], R38 ;  /* 0x0000302602002986 */ /* 0x0001e2000c10150c */
[----:B------:R-:W-:-:S02]  /*89f0*/  ISETP.GT.AND P2, PT, R0, 0x20, P0 ;  /* 0x000000200000780c */ /* 0x000fc40000744270 */
[----:B------:R-:W-:Y:S02]  /*8a00*/  F2FP.F16.F32.PACK_AB R82, RZ, R82 ;  /* 0x00000052ff52723e */ /* 0x000fe400000000ff */
[----:B------:R-:W-:Y:S02]  /*8a10*/  F2FP.F16.F32.PACK_AB R83, RZ, R83 ;  /* 0x00000053ff53723e */ /* 0x000fe400000000ff */
[----:B------:R-:W-:Y:S02]  /*8a20*/  F2FP.F16.F32.PACK_AB R84, RZ, R84 ;  /* 0x00000054ff54723e */ /* 0x000fe400000000ff */
[----:B------:R-:W-:Y:S02]  /*8a30*/  F2FP.F16.F32.PACK_AB R85, RZ, R85 ;  /* 0x00000055ff55723e */ /* 0x000fe400000000ff */
[----:B------:R-:W-:Y:S01]  /*8a40*/  F2FP.F16.F32.PACK_AB R86, RZ, R86 ;  /* 0x00000056ff56723e */ /* 0x000fe200000000ff */
[----:B0-----:R-:W-:Y:S02]  /*8a50*/  @P3 IMAD.MOV.U32 R2, RZ, RZ, R12 ;  /* 0x000000ffff023224 */ /* 0x001fe400078e000c */
[----:B------:R-:W-:-:S05]  /*8a60*/  @P3 IMAD.MOV.U32 R3, RZ, RZ, R13 ;  /* 0x000000ffff033224 */ /* 0x000fca00078e000d */
[----:B------:R0:W-:Y:S01]  /*8a70*/  @P3 STG.E.U16 desc[UR12][R2.64+0x32], R39 ;  /* 0x0000322702003986 */ /* 0x0001e2000c10150c */
[----:B------:R-:W-:-:S03]  /*8a80*/  ISETP.GT.AND P3, PT, R0, 0x21, P0 ;  /* 0x000000210000780c */ /* 0x000fc60000764270 */
[----:B------:R-:W-:Y:S01]  /*8a90*/  @P4 STG.E.U16 desc[UR12][R10.64+0x40], R40 ;  /* 0x000040280a004986 */ /* 0x000fe2000c10150c */
[----:B------:R-:W-:-:S03]  /*8aa0*/  ISETP.GT.AND P4, PT, R0, 0x28, P1 ;  /* 0x000000280000780c */ /* 0x000fc60000f84270 */
[----:B------:R-:W-:Y:S01]  /*8ab0*/  @P5 STG.E.U16 desc[UR12][R10.64+0x42], R41 ;  /* 0x000042290a005986 */ /* 0x000fe2000c10150c */
[----:B------:R-:W-:Y:S01]  /*8ac0*/  ISETP.GT.AND P5, PT, R0, 0x29, P1 ;  /* 0x000000290000780c */ /* 0x000fe20000fa4270 */
[----:B0-----:R-:W-:Y:S02]  /*8ad0*/  @P2 IMAD.MOV.U32 R2, RZ, RZ, R12 ;  /* 0x000000ffff022224 */ /* 0x001fe400078e000c */
[----:B------:R-:W-:-:S05]  /*8ae0*/  @P2 IMAD.MOV.U32 R3, RZ, RZ, R13 ;  /* 0x000000ffff032224 */ /* 0x000fca00078e000d */
[----:B------:R0:W-:Y:S01]  /*8af0*/  @P2 STG.E.U16 desc[UR12][R2.64+0x40], R42 ;  /* 0x0000402a02002986 */ /* 0x0001e2000c10150c */
[----:B------:R-:W-:Y:S01]  /*8b00*/  ISETP.GT.AND P2, PT, R0, 0x28, P0 ;  /* 0x000000280000780c */ /* 0x000fe20000744270 */
        /* <DEDUP_REMOVED lines=111> */
[C---:B------:R-:W-:Y:S02]  /*9200*/  ISETP.GT.AND P3, PT, R0.reuse, 0x78, P1 ;  /* 0x000000780000780c */ /* 0x040fe40000f64270 */
[C---:B------:R-:W-:Y:S01]  /*9210*/  ISETP.GT.AND P1, PT, R0.reuse, 0x79, P1 ;  /* 0x000000790000780c */ /* 0x040fe20000f24270 */
[----:B------:R-:W-:Y:S01]  /*9220*/  @P4 STG.E.U16 desc[UR12][R10.64+0xe0], R80 ;  /* 0x0000e0500a004986 */ /* 0x000fe2000c10150c */
[C---:B------:R-:W-:Y:S02]  /*9230*/  ISETP.GT.AND P4, PT, R0.reuse, 0x71, P0 ;  /* 0x000000710000780c */ /* 0x040fe40000784270 */
[----:B------:R-:W-:Y:S01]  /*9240*/  ISETP.GT.AND P0, PT, R0, 0x79, P0 ;  /* 0x000000790000780c */ /* 0x000fe20000704270 */
[----:B------:R-:W-:Y:S01]  /*9250*/  @P2 STG.E.U16 desc[UR12][R10.64+0xe2], R81 ;  /* 0x0000e2510a002986 */ /* 0x000fe2000c10150c */
[----:B0-----:R-:W-:Y:S02]  /*9260*/  @P5 IMAD.MOV.U32 R2, RZ, RZ, R12 ;  /* 0x000000ffff025224 */ /* 0x001fe400078e000c */
[----:B------:R-:W-:-:S05]  /*9270*/  @P5 IMAD.MOV.U32 R3, RZ, RZ, R13 ;  /* 0x000000ffff035224 */ /* 0x000fca00078e000d */
[----:B------:R0:W-:Y:S02]  /*9280*/  @P5 STG.E.U16 desc[UR12][R2.64+0xe0], R82 ;  /* 0x0000e05202005986 */ /* 0x0001e4000c10150c */
[----:B0-----:R-:W-:Y:S02]  /*9290*/  @P4 IMAD.MOV.U32 R2, RZ, RZ, R12 ;  /* 0x000000ffff024224 */ /* 0x001fe400078e000c */
[----:B------:R-:W-:-:S05]  /*92a0*/  @P4 IMAD.MOV.U32 R3, RZ, RZ, R13 ;  /* 0x000000ffff034224 */ /* 0x000fca00078e000d */
[----:B------:R0:W-:Y:S04]  /*92b0*/  @P4 STG.E.U16 desc[UR12][R2.64+0xe2], R83 ;  /* 0x0000e25302004986 */ /* 0x0001e8000c10150c */
[----:B------:R1:W-:Y:S04]  /*92c0*/  @P3 STG.E.U16 desc[UR12][R10.64+0xf0], R84 ;  /* 0x0000f0540a003986 */ /* 0x0003e8000c10150c */
[----:B------:R1:W-:Y:S01]  /*92d0*/  @P1 STG.E.U16 desc[UR12][R10.64+0xf2], R85 ;  /* 0x0000f2550a001986 */ /* 0x0003e2000c10150c */
[----:B0-----:R-:W-:Y:S02]  /*92e0*/  @P6 IMAD.MOV.U32 R2, RZ, RZ, R12 ;  /* 0x000000ffff026224 */ /* 0x001fe400078e000c */
[----:B------:R-:W-:-:S05]  /*92f0*/  @P6 IMAD.MOV.U32 R3, RZ, RZ, R13 ;  /* 0x000000ffff036224 */ /* 0x000fca00078e000d */
[----:B------:R1:W-:Y:S01]  /*9300*/  @P6 STG.E.U16 desc[UR12][R2.64+0xf0], R86 ;  /* 0x0000f05602006986 */ /* 0x0003e2000c10150c */
[----:B------:R-:W-:Y:S05]  /*9310*/  @!P0 EXIT ;  /* 0x000000000000894d */ /* 0x000fea0003800000 */
[----:B------:R-:W-:-:S05]  /*9320*/  F2FP.F16.F32.PACK_AB R8, RZ, R8 ;  /* 0x00000008ff08723e */ /* 0x000fca00000000ff */
[----:B------:R-:W-:Y:S01]  /*9330*/  STG.E.U16 desc[UR12][R12.64+0xf2], R8 ;  /* 0x0000f2080c007986 */ /* 0x000fe2000c10150c */
[----:B------:R-:W-:Y:S05]  /*9340*/  EXIT ;  /* 0x000000000000794d */ /* 0x000fea0003800000 */
.L_x_14:
[----:B------:R-:W-:-:S13]  /*9350*/  ISETP.NE.AND P0, PT, R5, RZ, PT ;  /* 0x000000ff0500720c */ /* 0x000fda0003f05270 */
[----:B------:R-:W-:Y:S05]  /*9360*/  @P0 EXIT ;  /* 0x000000000000094d */ /* 0x000fea0003800000 */
[----:B------:R-:W-:Y:S01]  /*9370*/  ELECT P0, URZ, PT ;  /* 0x00000000003f782f */ /* 0x000fe20003800000 */
[----:B------:R-:W-:-:S12]  /*9380*/  BSSY B0, `(.L_x_279) ;  /* 0x000007b000007945 */ /* 0x000fd80003800000 */
[----:B------:R-:W-:Y:S05]  /*9390*/  @!P0 BRA `(.L_x_280) ;  /* 0x0000000400e48947 */ /* 0x000fea0003800000 */
[----:B------:R-:W-:-:S13]  /*93a0*/  ISETP.GE.AND P0, PT, R3, 0x1, PT ;  /* 0x000000010300780c */ /* 0x000fda0003f06270 */
[----:B------:R-:W-:Y:S05]  /*93b0*/  @!P0 BRA `(.L_x_280) ;  /* 0x0000000400dc8947 */ /* 0x000fea0003800000 */
[----:B------:R-:W0:Y:S01]  /*93c0*/  S2R R18, SR_CgaCtaId ;  /* 0x0000000000127919 */ /* 0x000e220000008800 */
[----:B------:R-:W-:Y:S01]  /*93d0*/  IMAD.SHL.U32 R15, R12, 0x80, RZ ;  /* 0x000000800c0f7824 */ /* 0x000fe200078e00ff */
[----:B------:R-:W-:Y:S01]  /*93e0*/  ULDC UR4, c[0x0][0x384] ;  /* 0x0000e10000047ab9 */ /* 0x000fe20000000800 */
[----:B------:R-:W-:Y:S01]  /*93f0*/  IMAD R0, R16, R17, RZ ;  /* 0x0000001110007224 */ /* 0x000fe200078e02ff */
[----:B------:R-:W-:Y:S01]  /*9400*/  LOP3.LUT P0, RZ, R11, 0x1f, RZ, 0xc0, !PT ;  /* 0x0000001f0bff7812 */ /* 0x000fe2000780c0ff */
[----:B------:R-:W-:Y:S01]  /*9410*/  IMAD.HI.U32 R5, R15, UR4, RZ ;  /* 0x000000040f057c27 */ /* 0x000fe2000f8e00ff */
[----:B------:R-:W-:Y:S01]  /*9420*/  ULDC UR5, c[0x0][0x388] ;  /* 0x0000e20000057ab9 */ /* 0x000fe20000000800 */
[C---:B------:R-:W-:Y:S02]  /*9430*/  ISETP.NE.AND P1, PT, R14.reuse, RZ, PT ;  /* 0x000000ff0e00720c */ /* 0x040fe40003f25270 */
[----:B------:R-:W-:Y:S01]  /*9440*/  CS2R R10, SRZ ;  /* 0x00000000000a7805 */ /* 0x000fe2000001ff00 */
[----:B------:R-:W-:Y:S01]  /*9450*/  IMAD.SHL.U32 R21, R13, 0x80, RZ ;  /* 0x000000800d157824 */ /* 0x000fe200078e00ff */
[----:B------:R-:W-:Y:S01]  /*9460*/  ISETP.NE.OR P0, PT, R14, RZ, !P0 ;  /* 0x000000ff0e00720c */ /* 0x000fe20004705670 */
[----:B-----5:R-:W-:Y:S01]  /*9470*/  IMAD R8, R7, R0, 0x1 ;  /* 0x0000000107087424 */ /* 0x020fe200078e0200 */
[----:B------:R-:W-:Y:S01]  /*9480*/  LOP3.LUT R24, R2, 0x2, RZ, 0xfc, !PT ;  /* 0x0000000202187812 */ /* 0x000fe200078efcff */
[----:B------:R-:W-:Y:S01]  /*9490*/  IMAD.MOV.U32 R6, RZ, RZ, 0x1 ;  /* 0x00000001ff067424 */ /* 0x000fe200078e00ff */
[----:B------:R-:W-:Y:S01]  /*94a0*/  SHF.R.U32.HI R5, RZ, UR5, R5 ;  /* 0x00000005ff057c19 */ /* 0x000fe20008011605 */
[----:B---3--:R-:W-:-:S02]  /*94b0*/  IMAD.MOV.U32 R9, RZ, RZ, RZ ;  /* 0x000000ffff097224 */ /* 0x008fc400078e00ff */
[----:B------:R-:W-:Y:S02]  /*94c0*/  IMAD.MOV.U32 R12, RZ, RZ, RZ ;  /* 0x000000ffff0c7224 */ /* 0x000fe400078e00ff */
[----:B------:R-:W-:Y:S02]  /*94d0*/  VIADD R23, R21, 0x40 ;  /* 0x0000004015177836 */ /* 0x000fe40000000000 */
[C---:B0-----:R-:W-:Y:S02]  /*94e0*/  IMAD.SHL.U32 R4, R18.reuse, 0x400, RZ ;  /* 0x0000040012047824 */ /* 0x041fe400078e00ff */
[----:B------:R-:W-:-:S03]  /*94f0*/  IMAD.SHL.U32 R0, R18, 0x10, RZ ;  /* 0x0000001012007824 */ /* 0x000fc600078e00ff */
[----:B------:R-:W-:-:S07]  /*9500*/  LOP3.LUT R4, R4, 0x400, RZ, 0xc0, !PT ;  /* 0x0000040004047812 */ /* 0x000fce00078ec0ff */
.L_x_284:
[----:B------:R-:W0:Y:S01]  /*9510*/  S2R R14, SR_CgaCtaId ;  /* 0x00000000000e7919 */ /* 0x000e220000008800 */
[----:B------:R-:W-:-:S04]  /*9520*/  MOV R13, 0x400 ;  /* 0x00000400000d7802 */ /* 0x000fc80000000f00 */
[----:B0-----:R-:W-:Y:S02]  /*9530*/  LEA R22, R14, R13, 0x18 ;  /* 0x0000000d0e167211 */ /* 0x001fe400078ec0ff */
[----:B------:R-:W-:-:S03]  /*9540*/  SHF.L.U32 R13, R6, 0x1f, RZ ;  /* 0x0000001f060d7819 */ /* 0x000fc600000006ff */
[----:B------:R-:W-:-:S07]  /*9550*/  IMAD R20, R9, 0x8, R22 ;  /* 0x0000000809147824 */ /* 0x000fce00078e0216 */
.L_x_281:
[----:B0-----:R0:W1:Y:S02]  /*9560*/  SYNCS.PHASECHK.TRANS64.TRYWAIT P2, [R20+URZ+0x38070], R13 ;  /* 0x0380700d140075a7 */ /* 0x001064000804017f */
[----:B-1----:R-:W-:Y:S05]  /*9570*/  @!P2 NANOSLEEP.SYNCS 0x989680 ;  /* 0x009896800000a95d */ /* 0x002fea0003900000 */
[----:B------:R-:W1:Y:S02]  /*9580*/  @!P2 SYNCS.PHASECHK.TRANS64 P2, [R20+URZ+0x38070], R13 ;  /* 0x0380700d1400a5a7 */ /* 0x000e64000804007f */
[----:B-1----:R-:W-:Y:S05]  /*9590*/  @!P2 BRA `(.L_x_281) ;  /* 0xfffffffc00f0a947 */ /* 0x002fea000383ffff */
[----:B0-----:R-:W0:Y:S02]  /*95a0*/  @!P1 LDC R13, c[0x0][0x500] ;  /* 0x00014000ff0d9b82 */ /* 0x001e240000000800 */
[----:B0-----:R0:W-:Y:S02]  /*95b0*/  @!P1 SYNCS.ARRIVE.TRANS64 RZ, [R20+URZ+0x38000], R13 ;  /* 0x0380000d14ff99a7 */ /* 0x0011e4000800003f */
[----:B0-----:R-:W-:-:S04]  /*95c0*/  PRMT R13, R24, 0x9910, RZ ;  /* 0x00009910180d7816 */ /* 0x001fc800000000ff */
[----:B------:R-:W-:-:S13]  /*95d0*/  ISETP.NE.AND P2, PT, R13, 0x2, PT ;  /* 0x000000020d00780c */ /* 0x000fda0003f45270 */
[----:B------:R-:W-:Y:S05]  /*95e0*/  @P2 BRA `(.L_x_282) ;  /* 0x0000000000042947 */ /* 0x000fea0003800000 */
[----:B------:R-:W-:Y:S01]  /*95f0*/  BPT.TRAP 0x1 ;  /* 0x000000040000795c */ /* 0x000fe20000300000 */
.L_x_282:
[----:B------:R-:W-:Y:S05]  /*9600*/  @P0 BRA `(.L_x_283) ;  /* 0x0000000000040947 */ /* 0x000fea0003800000 */
[----:B------:R-:W-:Y:S01]  /*9610*/  BPT.TRAP 0x1 ;  /* 0x000000040000795c */ /* 0x000fe20000300000 */
.L_x_283:
[----:B------:R-:W0:Y:S01]  /*9620*/  LDC R14, c[0x0][0x380] ;  /* 0x0000e000ff0e7b82 */ /* 0x000e220000000800 */
[----:B------:R-:W-:Y:S01]  /*9630*/  R2UR UR4, R5 ;  /* 0x00000000050472ca */ /* 0x000fe200000e0000 */
[----:B------:R-:W-:Y:S01]  /*9640*/  IMAD R13, R9, 0x1000, R4 ;  /* 0x00001000090d7824 */ /* 0x000fe200078e0204 */
[----:B------:R-:W-:Y:S01]  /*9650*/  R2UR UR10, R15 ;  /* 0x000000000f0a72ca */ /* 0x000fe200000e0000 */
[----:B------:R-:W-:Y:S01]  /*9660*/  ULDC UR28, c[0x0][0x38c] ;  /* 0x0000e300001c7ab9 */ /* 0x000fe20000000800 */
[C---:B------:R-:W-:Y:S01]  /*9670*/  R2UR UR26, R12.reuse ;  /* 0x000000000c1a72ca */ /* 0x040fe200000e0000 */
[----:B------:R-:W-:Y:S01]  /*9680*/  IMAD R13, R13, 0x2, R22 ;  /* 0x000000020d0d7824 */ /* 0x000fe200078e0216 */
[----:B------:R-:W-:Y:S01]  /*9690*/  UISETP.NE.AND UP0, UPT, UR28, 0x1, UPT ;  /* 0x000000011c00788c */ /* 0x000fe2000bf05270 */
[----:B------:R-:W1:Y:S01]  /*96a0*/  LDC.64 R16, c[0x0][0x3b8] ;  /* 0x0000ee00ff107b82 */ /* 0x000e620000000a00 */
[----:B------:R-:W-:Y:S01]  /*96b0*/  VIADD R12, R12, 0x1 ;  /* 0x000000010c0c7836 */ /* 0x000fe20000000000 */
[----:B------:R-:W-:Y:S01]  /*96c0*/  R2UR UR5, R22 ;  /* 0x00000000160572ca */ /* 0x000fe200000e0000 */
[----:B------:R-:W-:Y:S01]  /*96d0*/  ULDC.64 UR32, c[0x0][0x198] ;  /* 0x0000660000207ab9 */ /* 0x000fe20000000a00 */
[----:B------:R-:W-:Y:S01]  /*96e0*/  R2UR UR11, R13 ;  /* 0x000000000d0b72ca */ /* 0x000fe200000e0000 */
[----:B------:R-:W-:Y:S01]  /*96f0*/  ULDC.64 UR18, c[0x0][0x3b0] ;  /* 0x0000ec0000127ab9 */ /* 0x000fe20000000a00 */
[----:B------:R-:W-:Y:S01]  /*9700*/  R2UR UR25, R20 ;  /* 0x00000000141972ca */ /* 0x000fe200000e0000 */
[----:B------:R-:W-:Y:S01]  /*9710*/  ULDC.64 UR22, c[0x0][0x3d0] ;  /* 0x0000f40000167ab9 */ /* 0x000fe20000000a00 */
[----:B------:R-:W1:Y:S01]  /*9720*/  LDC.64 R18, c[0x0][0x3d8] ;  /* 0x0000f600ff127b82 */ /* 0x000e620000000a00 */
[----:B------:R-:W-:Y:S01]  /*9730*/  R2UR UR24, R9 ;  /* 0x00000000091872ca */ /* 0x000fe200000e0000 */
[----:B------:R-:W-:Y:S01]  /*9740*/  @UP0 ULDC.64 UR16, c[0x0][0x390] ;  /* 0x0000e40000100ab9 */ /* 0x000fe20000000a00 */
[----:B------:R-:W-:Y:S01]  /*9750*/  VIADD R8, R8, 0xffffffff ;  /* 0xffffffff08087836 */ /* 0x000fe20000000000 */
[----:B------:R-:W-:Y:S01]  /*9760*/  R2UR UR20, R11 ;  /* 0x000000000b1472ca */ /* 0x000fe200000e0000 */
[----:B------:R-:W-:Y:S01]  /*9770*/  UIADD3 UR6, UP1, UR32, 0xf0, URZ ;  /* 0x000000f020067890 */ /* 0x000fe2000ff3e03f */
[----:B------:R-:W-:Y:S01]  /*9780*/  R2UR UR21, R10 ;  /* 0x000000000a1572ca */ /* 0x000fe200000e0000 */
[----:B------:R-:W-:Y:S01]  /*9790*/  USHF.L.U32 UR26, UR26, 0x5, URZ ;  /* 0x000000051a1a7899 */ /* 0x000fe2000800063f */
[----:B0-----:R-:W-:Y:S01]  /*97a0*/  ISETP.NE.AND P2, PT, R14, 0x1, PT ;  /* 0x000000010e00780c */ /* 0x001fe20003f45270 */
[----:B------:R-:W-:Y:S01]  /*97b0*/  UIADD3.X UR7, URZ, UR33, URZ, UP1, !UPT ;  /* 0x000000213f077290 */ /* 0x000fe20008ffe43f */
[----:B------:R-:W-:Y:S01]  /*97c0*/  ISETP.GT.AND P5, PT, R8, 0x1, PT ;  /* 0x000000010800780c */ /* 0x000fe20003fa4270 */
[----:B------:R-:W-:Y:S01]  /*97d0*/  UIADD3 UR25, UR25, 0x38000, URZ ;  /* 0x0003800019197890 */ /* 0x000fe2000fffe03f */
[----:B------:R-:W-:Y:S01]  /*97e0*/  VIADD R9, R9, 0x1 ;  /* 0x0000000109097836 */ /* 0x000fe20000000000 */
[----:B------:R-:W-:Y:S01]  /*97f0*/  UMOV UR30, 0x30000 ;  /* 0x00030000001e7882 */ /* 0x000fe20000000000 */
[----:B------:R-:W-:Y:S01]  /*9800*/  ULEA UR24, UR24, UR5, 0xd ;  /* 0x0000000518187291 */ /* 0x000fe2000f8e683f */
[----:B------:R-:W-:-:S02]  /*9810*/  UMOV UR14, 0x0 ;  /* 0x00000000000e7882 */ /* 0x000fc40000000000 */
[C---:B------:R-:W-:Y:S01]  /*9820*/  ISETP.NE.AND P4, PT, R9.reuse, 0xe, PT ;  /* 0x0000000e0900780c */ /* 0x040fe20003f85270 */
[----:B------:R-:W-:Y:S01]  /*9830*/  UMOV UR15, 0x10000000 ;  /* 0x10000000000f7882 */ /* 0x000fe20000000000 */
[----:B------:R-:W-:Y:S01]  /*9840*/  UMOV UR12, UR20 ;  /* 0x00000014000c7c82 */ /* 0x000fe20008000000 */
[----:B------:R-:W-:Y:S01]  /*9850*/  UMOV UR13, UR21 ;  /* 0x00000015000d7c82 */ /* 0x000fe20008000000 */
[----:B------:R-:W-:Y:S01]  /*9860*/  @P2 IMAD.U32 R25, RZ, RZ, UR4 ;  /* 0x00000004ff192e24 */ /* 0x000fe2000f8e00ff */
[----:B------:R-:W-:Y:S01]  /*9870*/  SEL R9, R9, RZ, P4 ;  /* 0x000000ff09097207 */ /* 0x000fe20002000000 */
[----:B-1----:R-:W-:-:S03]  /*9880*/  IMAD R13, R11, R16, R18 ;  /* 0x000000100b0d7224 */ /* 0x002fc600078e0212 */
[----:B------:R-:W-:Y:S02]  /*9890*/  @P2 R2UR UR10, R25 ;  /* 0x00000000190a22ca */ /* 0x000fe400000e0000 */
[----:B------:R-:W-:-:S04]  /*98a0*/  ISETP.NE.AND P2, PT, R12, R7, PT ;  /* 0x000000070c00720c */ /* 0x000fc80003f45270 */
[----:B------:R-:W-:-:S07]  /*98b0*/  SEL R12, R12, RZ, P2 ;  /* 0x000000ff0c0c7207 */ /* 0x000fce0001000000 */
[----:B------:R-:W-:Y:S02]  /*98c0*/  UIADD3 UR4, -UR10, URZ, URZ ;  /* 0x0000003f0a047290 */ /* 0x000fe4000fffe13f */
[----:B------:R-:W-:Y:S01]  /*98d0*/  UIMAD.WIDE.U32 UR8, UR10, UR16, URZ ;  /* 0x000000100a0872a5 */ /* 0x000fe2000f8e003f */
[----:B------:R-:W-:Y:S01]  /*98e0*/  R2UR UR16, R0 ;  /* 0x00000000001072ca */ /* 0x000fe200000e0000 */
[----:B------:R-:W-:Y:S02]  /*98f0*/  UMOV UR29, UR10 ;  /* 0x0000000a001d7c82 */ /* 0x000fe40008000000 */
[----:B------:R-:W-:Y:S01]  /*9900*/  IMAD R16, R14, UR4, R15 ;  /* 0x000000040e107c24 */ /* 0x000fe2000f8e020f */
[----:B------:R-:W-:Y:S01]  /*9910*/  @UP0 USHF.R.U32.HI UR29, URZ, UR17, UR9 ;  /* 0x000000113f1d0299 */ /* 0x000fe20008011609 */
[----:B------:R-:W-:Y:S01]  /*9920*/  IMAD R14, R10, R17, R19 ;  /* 0x000000110a0e7224 */ /* 0x000fe200078e0213 */
[----:B------:R-:W-:Y:S02]  /*9930*/  UIADD3 UR4, UP2, UR32, 0x1f0, URZ ;  /* 0x000001f020047890 */ /* 0x000fe4000ff5e03f */
[----:B------:R-:W-:Y:S01]  /*9940*/  R2UR UR27, R16 ;  /* 0x00000000101b72ca */ /* 0x000fe200000e0000 */
[----:B------:R-:W-:Y:S01]  /*9950*/  UIADD3 UR8, -UR29, URZ, URZ ;  /* 0x0000003f1d087290 */ /* 0x000fe2000fffe13f */
[----:B------:R-:W0:Y:S01]  /*9960*/  LDC R16, c[0x0][0x3c8] ;  /* 0x0000f200ff107b82 */ /* 0x000e220000000800 */
[----:B------:R-:W-:Y:S01]  /*9970*/  PRMT R13, R13, 0x40, R14 ;  /* 0x000000400d0d7816 */ /* 0x000fe2000000000e */
[----:B------:R-:W-:Y:S01]  /*9980*/  UIADD3.X UR5, URZ, UR33, URZ, UP2, !UPT ;  /* 0x000000213f057290 */ /* 0x000fe200097fe43f */
[----:B------:R-:W-:Y:S01]  /*9990*/  VIADD R14, R10, 0x1 ;  /* 0x000000010a0e7836 */ /* 0x000fe20000000000 */
[----:B------:R-:W-:Y:S01]  /*99a0*/  UIMAD UR28, UR28, UR8, UR10 ;  /* 0x000000081c1c72a4 */ /* 0x000fe2000f8e020a */
[----:B------:R-:W-:Y:S01]  /*99b0*/  R2UR UR9, R13 ;  /* 0x000000000d0972ca */ /* 0x000fe200000e0000 */
[----:B------:R-:W-:Y:S01]  /*99c0*/  VIADD R13, R11, 0x1 ;  /* 0x000000010b0d7836 */ /* 0x000fe20000000000 */
[----:B------:R-:W-:Y:S01]  /*99d0*/  R2UR UR10, R23 ;  /* 0x00000000170a72ca */ /* 0x000fe200000e0000 */
[----:B------:R-:W-:Y:S01]  /*99e0*/  @P2 IMAD.MOV R13, RZ, RZ, R11 ;  /* 0x000000ffff0d2224 */ /* 0x000fe200078e020b */
[----:B------:R-:W-:Y:S01]  /*99f0*/  UIMAD UR28, UR28, UR19, UR23 ;  /* 0x000000131c1c72a4 */ /* 0x000fe2000f8e0217 */
[----:B------:R-:W-:Y:S01]  /*9a00*/  SEL R11, RZ, 0x1, P4 ;  /* 0x00000001ff0b7807 */ /* 0x000fe20002000000 */
[----:B------:R-:W-:Y:S01]  /*9a10*/  UIMAD UR27, UR27, UR18, UR22 ;  /* 0x000000121b1b72a4 */ /* 0x000fe2000f8e0216 */
[----:B------:R-:W-:Y:S01]  /*9a20*/  R2UR UR18, R21 ;  /* 0x00000000151272ca */ /* 0x000fe200000e0000 */
[----:B------:R-:W-:Y:S01]  /*9a30*/  ULOP3.LUT UR19, UR26, 0x10, UR16, 0xf8, !UPT ;  /* 0x000000101a137892 */ /* 0x000fe2000f8ef810 */
[----:B------:R-:W-:Y:S01]  /*9a40*/  LOP3.LUT R6, R6, R11, RZ, 0x3c, !PT ;  /* 0x0000000b06067212 */ /* 0x000fe200078e3cff */
[----:B------:R-:W-:-:S02]  /*9a50*/  UIADD3 UR16, UR11, 0x1c000, URZ ;  /* 0x0001c0000b107890 */ /* 0x000fc4000fffe03f */
[----:B------:R-:W-:Y:S02]  /*9a60*/  UIADD3 UR8, UR11, 0x1d000, URZ ;  /* 0x0001d0000b087890 */ /* 0x000fe4000fffe03f */
[----:B------:R-:W-:Y:S01]  /*9a70*/  UPRMT UR22, UR9, 0x5410, URZ ;  /* 0x0000541009167896 */ /* 0x000fe2000800003f */
[----:B------:R-:W-:Y:S02]  /*9a80*/  UMOV UR17, UR25 ;  /* 0x0000001900117c82 */ /* 0x000fe40008000000 */
[----:B------:R-:W-:Y:S01]  /*9a90*/  UMOV UR9, UR25 ;  /* 0x0000001900097c82 */ /* 0x000fe20008000000 */
[----:B------:R-:W-:Y:S01]  /*9aa0*/  UMOV UR11, UR19 ;  /* 0x00000013000b7c82 */ /* 0x000fe20008000000 */
[----:B0-----:R-:W-:-:S04]  /*9ab0*/  ISETP.NE.AND P3, PT, R13, R16, PT ;  /* 0x000000100d00720c */ /* 0x001fc80003f65270 */
[----:B------:R0:W-:Y:S01]  /*9ac0*/  UTMALDG.4D.IM2COL [UR24], [UR6], UR22 ;  /* 0x00000018060073b4 */ /* 0x0001e20008058016 */
[----:B------:R-:W-:Y:S01]  /*9ad0*/  SEL R11, R13, RZ, P3 ;  /* 0x000000ff0d0b7207 */ /* 0x000fe20001800000 */
[----:B------:R0:W-:Y:S07]  /*9ae0*/  UTMALDG.4D.MULTICAST [UR16], [UR4], UR30, desc[UR14] ;  /* 0x00000e10040073b4 */ /* 0x0001ee000801981e */
[----:B------:R-:W-:-:S04]  /*9af0*/  @P3 IMAD.MOV R14, RZ, RZ, R10 ;  /* 0x000000ffff0e3224 */ /* 0x000fc800078e020a */
[----:B------:R-:W-:Y:S01]  /*9b00*/  IMAD.MOV.U32 R10, RZ, RZ, R14 ;  /* 0x000000ffff0a7224 */ /* 0x000fe200078e000e */
[----:B------:R0:W-:Y:S02]  /*9b10*/  UTMALDG.4D.MULTICAST [UR8], [UR4], UR30, desc[UR14] ;  /* 0x00000e08040073b4 */ /* 0x0001e4000801981e */
[----:B0-----:R-:W-:Y:S05]  /*9b20*/  @P5 BRA `(.L_x_284) ;  /* 0xfffffff800785947 */ /* 0x001fea000383ffff */
.L_x_280:
[----:B------:R-:W-:Y:S05]  /*9b30*/  BSYNC B0 ;  /* 0x0000000000007941 */ /* 0x000fea0003800000 */
.L_x_279:
[----:B------:R-:W-:Y:S01]  /*9b40*/  ISETP.GE.U32.AND P0, PT, R3, 0xe, PT ;  /* 0x0000000e0300780c */ /* 0x000fe20003f06070 */
[----:B------:R-:W-:-:S12]  /*9b50*/  IMAD.MOV.U32 R0, RZ, RZ, 0x1 ;  /* 0x00000001ff007424 */ /* 0x000fd800078e00ff */
[----:B------:R-:W-:Y:S05]  /*9b60*/  @!P0 BRA `(.L_x_285) ;  /* 0x00000000001c8947 */ /* 0x000fea0003800000 */
[----:B------:R-:W-:-:S05]  /*9b70*/  SHF.R.U32.HI R4, RZ, 0x1, R3 ;  /* 0x00000001ff047819 */ /* 0x000fca0000011603 */
[----:B------:R-:W-:-:S05]  /*9b80*/  IMAD.WIDE.U32 R4, R4, -0x6db6db6d, RZ ;  /* 0x9249249304047825 */ /* 0x000fca00078e00ff */
[----:B------:R-:W-:-:S04]  /*9b90*/  SHF.R.U32.HI R0, RZ, 0x2, R5 ;  /* 0x00000002ff007819 */ /* 0x000fc80000011605 */
[----:B------:R-:W-:-:S04]  /*9ba0*/  LOP3.LUT R0, R0, 0x1, RZ, 0xc0, !PT ;  /* 0x0000000100007812 */ /* 0x000fc800078ec0ff */
[----:B------:R-:W-:-:S04]  /*9bb0*/  ISETP.NE.U32.AND P0, PT, R0, 0x1, PT ;  /* 0x000000010000780c */ /* 0x000fc80003f05070 */
[----:B------:R-:W-:-:S04]  /*9bc0*/  ISETP.NE.U32.AND.EX P0, PT, RZ, RZ, PT, P0 ;  /* 0x000000ffff00720c */ /* 0x000fc80003f05100 */
[----:B------:R-:W-:-:S09]  /*9bd0*/  SEL R0, RZ, 0x1, !P0 ;  /* 0x00000001ff007807 */ /* 0x000fd20004000000 */
.L_x_285:
[----:B------:R-:W-:Y:S05]  /*9be0*/  WARPSYNC.ALL ;  /* 0x0000000000007948 */ /* 0x000fea0003800000 */
[----:B------:R-:W-:-:S13]  /*9bf0*/  ELECT P0, URZ, PT ;  /* 0x00000000003f782f */ /* 0x000fda0003800000 */
[----:B------:R-:W-:Y:S05]  /*9c00*/  @!P0 EXIT ;  /* 0x000000000000894d */ /* 0x000fea0003800000 */
[----:B------:R-:W-:-:S04]  /*9c10*/  LOP3.LUT R2, R2, 0x2, RZ, 0xfc, !PT ;  /* 0x0000000202027812 */ /* 0x000fc800078efcff */
[----:B------:R-:W-:-:S13]  /*9c20*/  ISETP.NE.AND P0, PT, R2, 0x3, PT ;  /* 0x000000030200780c */ /* 0x000fda0003f05270 */
[----:B------:R-:W-:Y:S05]  /*9c30*/  @!P0 BRA `(.L_x_286) ;  /* 0x0000000000048947 */ /* 0x000fea0003800000 */
[----:B------:R-:W-:Y:S01]  /*9c40*/  BPT.TRAP 0x1 ;  /* 0x000000040000795c */ /* 0x000fe20000300000 */
.L_x_286:
[----:B------:R-:W0:Y:S01]  /*9c50*/  S2R R7, SR_CgaCtaId ;  /* 0x0000000000077919 */ /* 0x000e220000008800 */
[----:B------:R-:W-:Y:S02]  /*9c60*/  SHF.R.U32.HI R4, RZ, 0x1, R3 ;  /* 0x00000001ff047819 */ /* 0x000fe40000011603 */
[----:B------:R-:W-:-:S03]  /*9c70*/  MOV R2, 0x400 ;  /* 0x0000040000027802 */ /* 0x000fc60000000f00 */
[----:B------:R-:W-:-:S05]  /*9c80*/  IMAD.WIDE.U32 R4, R4, -0x6db6db6d, RZ ;  /* 0x9249249304047825 */ /* 0x000fca00078e00ff */
[----:B------:R-:W-:Y:S02]  /*9c90*/  SHF.R.U32.HI R4, RZ, 0x2, R5 ;  /* 0x00000002ff047819 */ /* 0x000fe40000011605 */
[----:B------:R-:W-:-:S03]  /*9ca0*/  SHF.L.U32 R5, R0, 0x1f, RZ ;  /* 0x0000001f00057819 */ /* 0x000fc600000006ff */
[----:B------:R-:W-:Y:S01]  /*9cb0*/  IMAD R3, R4, -0xe, R3 ;  /* 0xfffffff204037824 */ /* 0x000fe200078e0203 */
[----:B0-----:R-:W-:-:S05]  /*9cc0*/  LEA R2, R7, R2, 0x18 ;  /* 0x0000000207027211 */ /* 0x001fca00078ec0ff */
[----:B------:R-:W-:-:S04]  /*9cd0*/  VIADD R2, R2, 0x38070 ;  /* 0x0003807002027836 */ /* 0x000fc80000000000 */
[----:B------:R-:W-:-:S07]  /*9ce0*/  IMAD R4, R3, 0x8, R2 ;  /* 0x0000000803047824 */ /* 0x000fce00078e0202 */
.L_x_287:
[----:B0-----:R0:W1:Y:S02]  /*9cf0*/  SYNCS.PHASECHK.TRANS64.TRYWAIT P0, [R4+URZ], R5 ;  /* 0x00000005040075a7 */ /* 0x001064000800017f */
[----:B-1----:R-:W-:Y:S05]  /*9d00*/  @!P0 NANOSLEEP.SYNCS 0x989680 ;  /* 0x009896800000895d */ /* 0x002fea0003900000 */
[----:B------:R-:W1:Y:S02]  /*9d10*/  @!P0 SYNCS.PHASECHK.TRANS64 P0, [R4+URZ], R5 ;  /* 0x00000005040085a7 */ /* 0x000e64000800007f */
[----:B-1----:R-:W-:Y:S05]  /*9d20*/  @!P0 BRA `(.L_x_287) ;  /* 0xfffffffc00f08947 */ /* 0x002fea000383ffff */
[----:B------:R-:W-:-:S05]  /*9d30*/  VIADD R3, R3, 0x1 ;  /* 0x0000000103037836 */ /* 0x000fca0000000000 */
[----:B------:R-:W-:-:S04]  /*9d40*/  ISETP.NE.AND P0, PT, R3, 0xe, PT ;  /* 0x0000000e0300780c */ /* 0x000fc80003f05270 */
[----:B0-----:R-:W-:Y:S02]  /*9d50*/  SEL R5, RZ, 0x1, P0 ;  /* 0x00000001ff057807 */ /* 0x001fe40000000000 */
[----:B------:R-:W-:Y:S02]  /*9d60*/  SEL R3, R3, RZ, P0 ;  /* 0x000000ff03037207 */ /* 0x000fe40000000000 */
[----:B------:R-:W-:-:S03]  /*9d70*/  LOP3.LUT R7, R0, R5, RZ, 0x3c, !PT ;  /* 0x0000000500077212 */ /* 0x000fc600078e3cff */
[----:B------:R-:W-:Y:S01]  /*9d80*/  IMAD R0, R3, 0x8, R2 ;  /* 0x0000000803007824 */ /* 0x000fe200078e0202 */
[----:B------:R-:W-:-:S07]  /*9d90*/  SHF.L.U32 R5, R7, 0x1f, RZ ;  /* 0x0000001f07057819 */ /* 0x000fce00000006ff */
.L_x_288:
        /* <DEDUP_REMOVED lines=11> */
.L_x_289:
        /* <DEDUP_REMOVED lines=11> */
.L_x_290:
        /* <DEDUP_REMOVED lines=11> */
.L_x_291:
        /* <DEDUP_REMOVED lines=11> */
.L_x_292:
        /* <DEDUP_REMOVED lines=11> */
.L_x_293:
        /* <DEDUP_REMOVED lines=11> */
.L_x_294:
        /* <DEDUP_REMOVED lines=11> */
.L_x_295:
        /* <DEDUP_REMOVED lines=11> */
.L_x_296:
        /* <DEDUP_REMOVED lines=11> */
.L_x_297:
        /* <DEDUP_REMOVED lines=11> */
.L_x_298:
        /* <DEDUP_REMOVED lines=11> */
.L_x_299:
        /* <DEDUP_REMOVED lines=11> */
.L_x_300:
[----:B0-----:R0:W1:Y:S02]  /*a5e0*/  SYNCS.PHASECHK.TRANS64.TRYWAIT P0, [R3+URZ], R0 ;  /* 0x00000000030075a7 */ /* 0x001064000800017f */
[----:B-1----:R-:W-:Y:S05]  /*a5f0*/  @!P0 NANOSLEEP.SYNCS 0x989680 ;  /* 0x009896800000895d */ /* 0x002fea0003900000 */
[----:B------:R-:W1:Y:S02]  /*a600*/  @!P0 SYNCS.PHASECHK.TRANS64 P0, [R3+URZ], R0 ;  /* 0x00000000030085a7 */ /* 0x000e64000800007f */
[----:B-1----:R-:W-:Y:S05]  /*a610*/  @P0 EXIT ;  /* 0x000000000000094d */ /* 0x002fea0003800000 */
[----:B------:R-:W-:Y:S05]  /*a620*/  BRA `(.L_x_300) ;  /* 0xfffffffc00ec7947 */ /* 0x000fea000383ffff */
.L_x_301:
[----:B------:R-:W-:-:S00]  /*a630*/  BRA `(.L_x_301) ;  /* 0xfffffffc00fc7947 */ /* 0x000fc0000383ffff */
[----:B------:R-:W-:-:S00]  /*a640*/  NOP ;  /* 0x0000000000007918 */ /* 0x000fc00000000000 */
        /* <DEDUP_REMOVED lines=11> */
.L_x_302:


//--------------------- .nv.shared._ZN7cutlass13device_kernelINS_4conv6kernel13ConvUniversalINS1_16ConvProblemShapeILNS1_8OperatorE1ELi2EEENS1_10collective14CollectiveConvINS1_46MainloopSm90TmaGmmaWarpSpecializedImplicitGemmILS5_1ELi14ELi2EN4cute5tupleIJNSA_1CILi2EEENSC_ILi1EEESE_EEENS1_36KernelImplicitTmaWarpSpecializedSm90ELi1EEENSB_IJNSC_ILi128EEESI_NSB_IJNSC_ILi32EEEEEEEEENS_6half_tESM_NSA_8TiledMMAINSA_8MMA_AtomIJNSA_4SM904GMMA26MMA_64x128x16_F32F16F16_SSILNSQ_5MajorE0ELSS_1ELNSQ_7ScaleInE1ELST_1EEEEEENSA_6LayoutINSB_IJSE_SE_SE_EEENSB_IJNSC_ILi0EEESY_SY_EEEEENSB_IJNSA_10UnderscoreES11_S11_EEEEENS7_6detail26Sm90ImplicitGemmTileTraitsINSA_20SM90_TMA_LOAD_IM2COLENSA_14ComposedLayoutINSA_7SwizzleILi2ELi4ELi3EEENSA_18smem_ptr_flag_bitsILi16EEENSW_INSB_IJNSB_IJNSC_ILi8EEENSC_ILi16EEEEEENSB_IJSJ_SE_EEENSB_IJSE_NSC_ILi14EEEEEEEEENSB_IJNSB_IJSJ_NSC_ILi256EEEEEENSB_IJSE_SY_EEENSB_IJSY_NSC_ILi4096EEEEEEEEEEEEEvEENS15_INSA_23SM90_TMA_LOAD_MULTICASTENS17_INS18_ILi3ELi4ELi3EEES1B_NSW_INSB_IJNSB_IJNSC_ILi64EEESD_EEENSB_IJS1C_NSC_ILi4EEEEEES1H_EEENSB_IJNSB_IJSE_NSC_ILi2048EEEEEENSB_IJS1U_NSC_ILi512EEEEEES1N_EEEEEEEvEEEENS_8epilogue10collective6detail29Sm90TmaWarpSpecializedAdapterINS29_15DefaultEpilogueISM_NSB_IJNSB_IJlllEEESE_SY_EEES2E_NS28_6thread17LinearCombinationISM_Li1EffLNS2F_9ScaleType4KindE0ELNS_15FloatRoundStyleE2ESM_EENS_4gemm15EpilogueDefaultEEEEEvvEEEEvNT_6ParamsE --------------------------
	.section	.nv.shared._ZN7cutlass13device_kernelINS_4conv6kernel13ConvUniversalINS1_16ConvProblemShapeILNS1_8OperatorE1ELi2EEENS1_10collective14CollectiveConvINS1_46MainloopSm90TmaGmmaWarpSpecializedImplicitGemmILS5_1ELi14ELi2EN4cute5tupleIJNSA_1CILi2EEENSC_ILi1EEESE_EEENS1_36KernelImplicitTmaWarpSpecializedSm90ELi1EEENSB_IJNSC_ILi128EEESI_NSB_IJNSC_ILi32EEEEEEEEENS_6half_tESM_NSA_8TiledMMAINSA_8MMA_AtomIJNSA_4SM904GMMA26MMA_64x128x16_F32F16F16_SSILNSQ_5MajorE0ELSS_1ELNSQ_7ScaleInE1ELST_1EEEEEENSA_6LayoutINSB_IJSE_SE_SE_EEENSB_IJNSC_ILi0EEESY_SY_EEEEENSB_IJNSA_10UnderscoreES11_S11_EEEEENS7_6detail26Sm90ImplicitGemmTileTraitsINSA_20SM90_TMA_LOAD_IM2COLENSA_14ComposedLayoutINSA_7SwizzleILi2ELi4ELi3EEENSA_18smem_ptr_flag_bitsILi16EEENSW_INSB_IJNSB_IJNSC_ILi8EEENSC_ILi16EEEEEENSB_IJSJ_SE_EEENSB_IJSE_NSC_ILi14EEEEEEEEENSB_IJNSB_IJSJ_NSC_ILi256EEEEEENSB_IJSE_SY_EEENSB_IJSY_NSC_ILi4096EEEEEEEEEEEEEvEENS15_INSA_23SM90_TMA_LOAD_MULTICASTENS17_INS18_ILi3ELi4ELi3EEES1B_NSW_INSB_IJNSB_IJNSC_ILi64EEESD_EEENSB_IJS1C_NSC_ILi4EEEEEES1H_EEENSB_IJNSB_IJSE_NSC_ILi2048EEEEEENSB_IJS1U_NSC_ILi512EEEEEES1N_EEEEEEEvEEEENS_8epilogue10collective6detail29Sm90TmaWarpSpecializedAdapterINS29_15DefaultEpilogueISM_NSB_IJNSB_IJlllEEESE_SY_EEES2E_NS28_6thread17LinearCombinationISM_Li1EffLNS2F_9ScaleType4KindE0ELNS_15FloatRoundStyleE2ESM_EENS_4gemm15EpilogueDefaultEEEEEvvEEEEvNT_6ParamsE,"aw",@nobits
	.sectionflags	@""
	.align	16
	.zero		1024


//--------------------- .nv.shared.reserved.0     --------------------------
	.section	.nv.shared.reserved.0,"aw",@nobits
	.weak		__nv_reservedSMEM_offset_0_alias
	.size		__nv_reservedSMEM_offset_0_alias, 0, 0
	.other		__nv_reservedSMEM_offset_0_alias,@"STO_CUDA_RESERVED_SHARED STV_DEFAULT"
__nv_reservedSMEM_offset_0_alias:
	.zero		0


//--------------------- .nv.global                --------------------------
	.section	.nv.global,"aw",@nobits
.nv.global:
	.type		_ZN39_INTERNAL_7d65e163_4_k_cu_80ec7807_34084cute1_E,@object
	.size		_ZN39_INTERNAL_7d65e163_4_k_cu_80ec7807_34084cute1_E,(_ZN39_INTERNAL_7d65e163_4_k_cu_80ec7807_34084cuda3std3__45__cpo6cbeginE - _ZN39_INTERNAL_7d65e163_4_k_cu_80ec7807_34084cute1_E)
_ZN39_INTERNAL_7d65e163_4_k_cu_80ec7807_34084cute1_E:
	.zero		1
	.type		_ZN39_INTERNAL_7d65e163_4_k_cu_80ec7807_34084cuda3std3__45__cpo6cbeginE,@object
	.size		_ZN39_INTERNAL_7d65e163_4_k_cu_80ec7807_34084cuda3std3__45__cpo6cbeginE,(_ZN39_INTERNAL_7d65e163_4_k_cu_80ec7807_34084cuda3std3__48in_placeE - _ZN39_INTERNAL_7d65e163_4_k_cu_80ec7807_34084cuda3std3__45__cpo6cbeginE)
_ZN39_INTERNAL_7d65e163_4_k_cu_80ec7807_34084cuda3std3__45__cpo6cbeginE:
	.zero		1
	.type		_ZN39_INTERNAL_7d65e163_4_k_cu_80ec7807_34084cuda3std3__48in_placeE,@object
	.size		_ZN39_INTERNAL_7d65e163_4_k_cu_80ec7807_34084cuda3std3__48in_placeE,(_ZN39_INTERNAL_7d65e163_4_k_cu_80ec7807_34084cuda3std6ranges3__45__cpo9iter_moveE - _ZN39_INTERNAL_7d65e163_4_k_cu_80ec7807_34084cuda3std3__48in_placeE)
_ZN39_INTERNAL_7d65e163_4_k_cu_80ec7807_34084cuda3std3__48in_placeE:
	.zero		1
	.type		_ZN39_INTERNAL_7d65e163_4_k_cu_80ec7807_34084cuda3std6ranges3__45__cpo9iter_moveE,@object
	.size		_ZN39_INTERNAL_7d65e163_4_k_cu_80ec7807_34084cuda3std6ranges3__45__cpo9iter_moveE,(_ZN39_INTERNAL_7d65e163_4_k_cu_80ec7807_34084cuda3std3__45__cpo5beginE - _ZN39_INTERNAL_7d65e163_4_k_cu_80ec7807_34084cuda3std6ranges3__45__cpo9iter_moveE)
_ZN39_INTERNAL_7d65e163_4_k_cu_80ec7807_34084cuda3std6ranges3__45__cpo9iter_moveE:
	.zero		1
	.type		_ZN39_INTERNAL_7d65e163_4_k_cu_80ec7807_34084cuda3std3__45__cpo5beginE,@object
	.size		_ZN39_INTERNAL_7d65e163_4_k_cu_80ec7807_34084cuda3std3__45__cpo5beginE,(_ZN39_INTERNAL_7d65e163_4_k_cu_80ec7807_34084cuda3std3__441_GLOBAL__N__7d65e163_4_k_cu_80ec7807_34086ignoreE - _ZN39_INTERNAL_7d65e163_4_k_cu_80ec7807_34084cuda3std3__45__cpo5beginE)
_ZN39_INTERNAL_7d65e163_4_k_cu_80ec7807_34084cuda3std3__45__cpo5beginE:
	.zero		1
	.type		_ZN39_INTERNAL_7d65e163_4_k_cu_80ec7807_34084cuda3std3__441_GLOBAL__N__7d65e163_4_k_cu_80ec7807_34086ignoreE,@object
	.size		_ZN39_INTERNAL_7d65e163_4_k_cu_80ec7807_34084cuda3std3__441_GLOBAL__N__7d65e163_4_k_cu_80ec7807_34086ignoreE,(_ZN39_INTERNAL_7d65e163_4_k_cu_80ec7807_34084cute7productE - _ZN39_INTERNAL_7d65e163_4_k_cu_80ec7807_34084cuda3std3__441_GLOBAL__N__7d65e163_4_k_cu_80ec7807_34086ignoreE)
_ZN39_INTERNAL_7d65e163_4_k_cu_80ec7807_34084cuda3std3__441_GLOBAL__N__7d65e163_4_k_cu_80ec7807_34086ignoreE:
	.zero		1
	.type		_ZN39_INTERNAL_7d65e163_4_k_cu_80ec7807_34084cute7productE,@object
	.size		_ZN39_INTERNAL_7d65e163_4_k_cu_80ec7807_34084cute7productE,(_ZN39_INTERNAL_7d65e163_4_k_cu_80ec7807_34084cuda3std3__45__cpo3endE - _ZN39_INTERNAL_7d65e163_4_k_cu_80ec7807_34084cute7productE)
_ZN39_INTERNAL_7d65e163_4_k_cu_80ec7807_34084cute7productE:
	.zero		1
	.type		_ZN39_INTERNAL_7d65e163_4_k_cu_80ec7807_34084cuda3std3__45__cpo3endE,@object
	.size		_ZN39_INTERNAL_7d65e163_4_k_cu_80ec7807_34084cuda3std3__45__cpo3endE,(_ZN39_INTERNAL_7d65e163_4_k_cu_80ec7807_34084cuda3std3__419piecewise_constructE - _ZN39_INTERNAL_7d65e163_4_k_cu_80ec7807_34084cuda3std3__45__cpo3endE)
_ZN39_INTERNAL_7d65e163_4_k_cu_80ec7807_34084cuda3std3__45__cpo3endE:
	.zero		1
	.type		_ZN39_INTERNAL_7d65e163_4_k_cu_80ec7807_34084cuda3std3__419piecewise_constructE,@object
	.size		_ZN39_INTERNAL_7d65e163_4_k_cu_80ec7807_34084cuda3std3__419piecewise_constructE,(_ZN39_INTERNAL_7d65e163_4_k_cu_80ec7807_34084cuda3std3__45__cpo4cendE - _ZN39_INTERNAL_7d65e163_4_k_cu_80ec7807_34084cuda3std3__419piecewise_constructE)
_ZN39_INTERNAL_7d65e163_4_k_cu_80ec7807_34084cuda3std3__419piecewise_constructE:
	.zero		1
	.type		_ZN39_INTERNAL_7d65e163_4_k_cu_80ec7807_34084cuda3std3__45__cpo4cendE,@object
	.size		_ZN39_INTERNAL_7d65e163_4_k_cu_80ec7807_34084cuda3std3__45__cpo4cendE,(_ZN39_INTERNAL_7d65e163_4_k_cu_80ec7807_34084cuda3std6ranges3__45__cpo4swapE - _ZN39_INTERNAL_7d65e163_4_k_cu_80ec7807_34084cuda3std3__45__cpo4cendE)
_ZN39_INTERNAL_7d65e163_4_k_cu_80ec7807_34084cuda3std3__45__cpo4cendE:
	.zero		1
	.type		_ZN39_INTERNAL_7d65e163_4_k_cu_80ec7807_34084cuda3std6ranges3__45__cpo4swapE,@object
	.size		_ZN39_INTERNAL_7d65e163_4_k_cu_80ec7807_34084cuda3std6ranges3__45__cpo4swapE,(.L_7 - _ZN39_INTERNAL_7d65e163_4_k_cu_80ec7807_34084cuda3std6ranges3__45__cpo4swapE)
_ZN39_INTERNAL_7d65e163_4_k_cu_80ec7807_34084cuda3std6ranges3__45__cpo4swapE:
	.zero		1
.L_7:


//--------------------- .nv.constant0._ZN7cutlass13device_kernelINS_4conv6kernel13ConvUniversalINS1_16ConvProblemShapeILNS1_8OperatorE1ELi2EEENS1_10collective14CollectiveConvINS1_46MainloopSm90TmaGmmaWarpSpecializedImplicitGemmILS5_1ELi14ELi2EN4cute5tupleIJNSA_1CILi2EEENSC_ILi1EEESE_EEENS1_36KernelImplicitTmaWarpSpecializedSm90ELi1EEENSB_IJNSC_ILi128EEESI_NSB_IJNSC_ILi32EEEEEEEEENS_6half_tESM_NSA_8TiledMMAINSA_8MMA_AtomIJNSA_4SM904GMMA26MMA_64x128x16_F32F16F16_SSILNSQ_5MajorE0ELSS_1ELNSQ_7ScaleInE1ELST_1EEEEEENSA_6LayoutINSB_IJSE_SE_SE_EEENSB_IJNSC_ILi0EEESY_SY_EEEEENSB_IJNSA_10UnderscoreES11_S11_EEEEENS7_6detail26Sm90ImplicitGemmTileTraitsINSA_20SM90_TMA_LOAD_IM2COLENSA_14ComposedLayoutINSA_7SwizzleILi2ELi4ELi3EEENSA_18smem_ptr_flag_bitsILi16EEENSW_INSB_IJNSB_IJNSC_ILi8EEENSC_ILi16EEEEEENSB_IJSJ_SE_EEENSB_IJSE_NSC_ILi14EEEEEEEEENSB_IJNSB_IJSJ_NSC_ILi256EEEEEENSB_IJSE_SY_EEENSB_IJSY_NSC_ILi4096EEEEEEEEEEEEEvEENS15_INSA_23SM90_TMA_LOAD_MULTICASTENS17_INS18_ILi3ELi4ELi3EEES1B_NSW_INSB_IJNSB_IJNSC_ILi64EEESD_EEENSB_IJS1C_NSC_ILi4EEEEEES1H_EEENSB_IJNSB_IJSE_NSC_ILi2048EEEEEENSB_IJS1U_NSC_ILi512EEEEEES1N_EEEEEEEvEEEENS_8epilogue10collective6detail29Sm90TmaWarpSpecializedAdapterINS29_15DefaultEpilogueISM_NSB_IJNSB_IJlllEEESE_SY_EEES2E_NS28_6thread17LinearCombinationISM_Li1EffLNS2F_9ScaleType4KindE0ELNS_15FloatRoundStyleE2ESM_EENS_4gemm15EpilogueDefaultEEEEEvvEEEEvNT_6ParamsE --------------------------
	.section	.nv.constant0._ZN7cutlass13device_kernelINS_4conv6kernel13ConvUniversalINS1_16ConvProblemShapeILNS1_8OperatorE1ELi2EEENS1_10collective14CollectiveConvINS1_46MainloopSm90TmaGmmaWarpSpecializedImplicitGemmILS5_1ELi14ELi2EN4cute5tupleIJNSA_1CILi2EEENSC_ILi1EEESE_EEENS1_36KernelImplicitTmaWarpSpecializedSm90ELi1EEENSB_IJNSC_ILi128EEESI_NSB_IJNSC_ILi32EEEEEEEEENS_6half_tESM_NSA_8TiledMMAINSA_8MMA_AtomIJNSA_4SM904GMMA26MMA_64x128x16_F32F16F16_SSILNSQ_5MajorE0ELSS_1ELNSQ_7ScaleInE1ELST_1EEEEEENSA_6LayoutINSB_IJSE_SE_SE_EEENSB_IJNSC_ILi0EEESY_SY_EEEEENSB_IJNSA_10UnderscoreES11_S11_EEEEENS7_6detail26Sm90ImplicitGemmTileTraitsINSA_20SM90_TMA_LOAD_IM2COLENSA_14ComposedLayoutINSA_7SwizzleILi2ELi4ELi3EEENSA_18smem_ptr_flag_bitsILi16EEENSW_INSB_IJNSB_IJNSC_ILi8EEENSC_ILi16EEEEEENSB_IJSJ_SE_EEENSB_IJSE_NSC_ILi14EEEEEEEEENSB_IJNSB_IJSJ_NSC_ILi256EEEEEENSB_IJSE_SY_EEENSB_IJSY_NSC_ILi4096EEEEEEEEEEEEEvEENS15_INSA_23SM90_TMA_LOAD_MULTICASTENS17_INS18_ILi3ELi4ELi3EEES1B_NSW_INSB_IJNSB_IJNSC_ILi64EEESD_EEENSB_IJS1C_NSC_ILi4EEEEEES1H_EEENSB_IJNSB_IJSE_NSC_ILi2048EEEEEENSB_IJS1U_NSC_ILi512EEEEEES1N_EEEEEEEvEEEENS_8epilogue10collective6detail29Sm90TmaWarpSpecializedAdapterINS29_15DefaultEpilogueISM_NSB_IJNSB_IJlllEEESE_SY_EEES2E_NS28_6thread17LinearCombinationISM_Li1EffLNS2F_9ScaleType4KindE0ELNS_15FloatRoundStyleE2ESM_EENS_4gemm15EpilogueDefaultEEEEEvvEEEEvNT_6ParamsE,"a",@progbits
	.sectionflags	@""
	.align	4
.nv.constant0._ZN7cutlass13device_kernelINS_4conv6kernel13ConvUniversalINS1_16ConvProblemShapeILNS1_8OperatorE1ELi2EEENS1_10collective14CollectiveConvINS1_46MainloopSm90TmaGmmaWarpSpecializedImplicitGemmILS5_1ELi14ELi2EN4cute5tupleIJNSA_1CILi2EEENSC_ILi1EEESE_EEENS1_36KernelImplicitTmaWarpSpecializedSm90ELi1EEENSB_IJNSC_ILi128EEESI_NSB_IJNSC_ILi32EEEEEEEEENS_6half_tESM_NSA_8TiledMMAINSA_8MMA_AtomIJNSA_4SM904GMMA26MMA_64x128x16_F32F16F16_SSILNSQ_5MajorE0ELSS_1ELNSQ_7ScaleInE1ELST_1EEEEEENSA_6LayoutINSB_IJSE_SE_SE_EEENSB_IJNSC_ILi0EEESY_SY_EEEEENSB_IJNSA_10UnderscoreES11_S11_EEEEENS7_6detail26Sm90ImplicitGemmTileTraitsINSA_20SM90_TMA_LOAD_IM2COLENSA_14ComposedLayoutINSA_7SwizzleILi2ELi4ELi3EEENSA_18smem_ptr_flag_bitsILi16EEENSW_INSB_IJNSB_IJNSC_ILi8EEENSC_ILi16EEEEEENSB_IJSJ_SE_EEENSB_IJSE_NSC_ILi14EEEEEEEEENSB_IJNSB_IJSJ_NSC_ILi256EEEEEENSB_IJSE_SY_EEENSB_IJSY_NSC_ILi4096EEEEEEEEEEEEEvEENS15_INSA_23SM90_TMA_LOAD_MULTICASTENS17_INS18_ILi3ELi4ELi3EEES1B_NSW_INSB_IJNSB_IJNSC_ILi64EEESD_EEENSB_IJS1C_NSC_ILi4EEEEEES1H_EEENSB_IJNSB_IJSE_NSC_ILi2048EEEEEENSB_IJS1U_NSC_ILi512EEEEEES1N_EEEEEEEvEEEENS_8epilogue10collective6detail29Sm90TmaWarpSpecializedAdapterINS29_15DefaultEpilogueISM_NSB_IJNSB_IJlllEEESE_SY_EEES2E_NS28_6thread17LinearCombinationISM_Li1EffLNS2F_9ScaleType4KindE0ELNS_15FloatRoundStyleE2ESM_EENS_4gemm15EpilogueDefaultEEEEEvvEEEEvNT_6ParamsE:
	.zero		1536


//--------------------- SYMBOLS --------------------------

	.type		.nv.reservedSmem.offset0,@object
	.size		.nv.reservedSmem.offset0,0x4
